//
// Generated by NVIDIA NVVM Compiler
//
// Compiler Build ID: CL-36424714
// Cuda compilation tools, release 13.0, V13.0.88
// Based on NVVM 20.0.0
//

.version 9.0
.target sm_100
.address_size 64

	// .globl	_Z22computeDistancesKernelPKdS0_Pdii
.global .align 1 .b8 _ZN34_INTERNAL_e89f3bbb_4_k_cu_623c4d2f4cuda3std3__45__cpo5beginE[1];
.global .align 1 .b8 _ZN34_INTERNAL_e89f3bbb_4_k_cu_623c4d2f4cuda3std3__45__cpo3endE[1];
.global .align 1 .b8 _ZN34_INTERNAL_e89f3bbb_4_k_cu_623c4d2f4cuda3std3__45__cpo6cbeginE[1];
.global .align 1 .b8 _ZN34_INTERNAL_e89f3bbb_4_k_cu_623c4d2f4cuda3std3__45__cpo4cendE[1];
.global .align 1 .b8 _ZN34_INTERNAL_e89f3bbb_4_k_cu_623c4d2f4cuda3std3__45__cpo6rbeginE[1];
.global .align 1 .b8 _ZN34_INTERNAL_e89f3bbb_4_k_cu_623c4d2f4cuda3std3__45__cpo4rendE[1];
.global .align 1 .b8 _ZN34_INTERNAL_e89f3bbb_4_k_cu_623c4d2f4cuda3std3__45__cpo7crbeginE[1];
.global .align 1 .b8 _ZN34_INTERNAL_e89f3bbb_4_k_cu_623c4d2f4cuda3std3__45__cpo5crendE[1];
.global .align 1 .b8 _ZN34_INTERNAL_e89f3bbb_4_k_cu_623c4d2f4cuda3std3__436_GLOBAL__N__e89f3bbb_4_k_cu_623c4d2f6ignoreE[1];
.global .align 1 .b8 _ZN34_INTERNAL_e89f3bbb_4_k_cu_623c4d2f4cuda3std3__419piecewise_constructE[1];
.global .align 1 .b8 _ZN34_INTERNAL_e89f3bbb_4_k_cu_623c4d2f4cuda3std3__48in_placeE[1];
.global .align 1 .b8 _ZN34_INTERNAL_e89f3bbb_4_k_cu_623c4d2f4cuda3std3__420unreachable_sentinelE[1];
.global .align 1 .b8 _ZN34_INTERNAL_e89f3bbb_4_k_cu_623c4d2f4cuda3std3__47nulloptE[1];
.global .align 1 .b8 _ZN34_INTERNAL_e89f3bbb_4_k_cu_623c4d2f4cuda3std3__48unexpectE[1];
.global .align 1 .b8 _ZN34_INTERNAL_e89f3bbb_4_k_cu_623c4d2f4cuda3std6ranges3__45__cpo4swapE[1];
.global .align 1 .b8 _ZN34_INTERNAL_e89f3bbb_4_k_cu_623c4d2f4cuda3std6ranges3__45__cpo9iter_moveE[1];
.global .align 1 .b8 _ZN34_INTERNAL_e89f3bbb_4_k_cu_623c4d2f4cuda3std6ranges3__45__cpo5beginE[1];
.global .align 1 .b8 _ZN34_INTERNAL_e89f3bbb_4_k_cu_623c4d2f4cuda3std6ranges3__45__cpo3endE[1];
.global .align 1 .b8 _ZN34_INTERNAL_e89f3bbb_4_k_cu_623c4d2f4cuda3std6ranges3__45__cpo6cbeginE[1];
.global .align 1 .b8 _ZN34_INTERNAL_e89f3bbb_4_k_cu_623c4d2f4cuda3std6ranges3__45__cpo4cendE[1];
.global .align 1 .b8 _ZN34_INTERNAL_e89f3bbb_4_k_cu_623c4d2f4cuda3std6ranges3__45__cpo7advanceE[1];
.global .align 1 .b8 _ZN34_INTERNAL_e89f3bbb_4_k_cu_623c4d2f4cuda3std6ranges3__45__cpo9iter_swapE[1];
.global .align 1 .b8 _ZN34_INTERNAL_e89f3bbb_4_k_cu_623c4d2f4cuda3std6ranges3__45__cpo4nextE[1];
.global .align 1 .b8 _ZN34_INTERNAL_e89f3bbb_4_k_cu_623c4d2f4cuda3std6ranges3__45__cpo4prevE[1];
.global .align 1 .b8 _ZN34_INTERNAL_e89f3bbb_4_k_cu_623c4d2f4cuda3std6ranges3__45__cpo4dataE[1];
.global .align 1 .b8 _ZN34_INTERNAL_e89f3bbb_4_k_cu_623c4d2f4cuda3std6ranges3__45__cpo5cdataE[1];
.global .align 1 .b8 _ZN34_INTERNAL_e89f3bbb_4_k_cu_623c4d2f4cuda3std6ranges3__45__cpo4sizeE[1];
.global .align 1 .b8 _ZN34_INTERNAL_e89f3bbb_4_k_cu_623c4d2f4cuda3std6ranges3__45__cpo5ssizeE[1];
.global .align 1 .b8 _ZN34_INTERNAL_e89f3bbb_4_k_cu_623c4d2f4cuda3std6ranges3__45__cpo8distanceE[1];
.global .align 1 .b8 _ZN34_INTERNAL_e89f3bbb_4_k_cu_623c4d2f6thrust24THRUST_300001_SM_1000_NS8cuda_cub3parE[1];
.global .align 1 .b8 _ZN34_INTERNAL_e89f3bbb_4_k_cu_623c4d2f6thrust24THRUST_300001_SM_1000_NS8cuda_cub10par_nosyncE[1];
.global .align 1 .b8 _ZN34_INTERNAL_e89f3bbb_4_k_cu_623c4d2f6thrust24THRUST_300001_SM_1000_NS6system6detail10sequential3seqE[1];
.global .align 1 .b8 _ZN34_INTERNAL_e89f3bbb_4_k_cu_623c4d2f6thrust24THRUST_300001_SM_1000_NS6system3cpp3parE[1];
.global .align 1 .b8 _ZN34_INTERNAL_e89f3bbb_4_k_cu_623c4d2f6thrust24THRUST_300001_SM_1000_NS12placeholders2_1E[1];
.global .align 1 .b8 _ZN34_INTERNAL_e89f3bbb_4_k_cu_623c4d2f6thrust24THRUST_300001_SM_1000_NS12placeholders2_2E[1];
.global .align 1 .b8 _ZN34_INTERNAL_e89f3bbb_4_k_cu_623c4d2f6thrust24THRUST_300001_SM_1000_NS12placeholders2_3E[1];
.global .align 1 .b8 _ZN34_INTERNAL_e89f3bbb_4_k_cu_623c4d2f6thrust24THRUST_300001_SM_1000_NS12placeholders2_4E[1];
.global .align 1 .b8 _ZN34_INTERNAL_e89f3bbb_4_k_cu_623c4d2f6thrust24THRUST_300001_SM_1000_NS12placeholders2_5E[1];
.global .align 1 .b8 _ZN34_INTERNAL_e89f3bbb_4_k_cu_623c4d2f6thrust24THRUST_300001_SM_1000_NS12placeholders2_6E[1];
.global .align 1 .b8 _ZN34_INTERNAL_e89f3bbb_4_k_cu_623c4d2f6thrust24THRUST_300001_SM_1000_NS12placeholders2_7E[1];
.global .align 1 .b8 _ZN34_INTERNAL_e89f3bbb_4_k_cu_623c4d2f6thrust24THRUST_300001_SM_1000_NS12placeholders2_8E[1];
.global .align 1 .b8 _ZN34_INTERNAL_e89f3bbb_4_k_cu_623c4d2f6thrust24THRUST_300001_SM_1000_NS12placeholders2_9E[1];
.global .align 1 .b8 _ZN34_INTERNAL_e89f3bbb_4_k_cu_623c4d2f6thrust24THRUST_300001_SM_1000_NS12placeholders3_10E[1];
.global .align 1 .b8 _ZN34_INTERNAL_e89f3bbb_4_k_cu_623c4d2f6thrust24THRUST_300001_SM_1000_NS3seqE[1];
.global .align 1 .b8 _ZN34_INTERNAL_e89f3bbb_4_k_cu_623c4d2f6thrust24THRUST_300001_SM_1000_NS6deviceE[1];

.visible .entry _Z22computeDistancesKernelPKdS0_Pdii(
	.param .u64 .ptr .align 1 _Z22computeDistancesKernelPKdS0_Pdii_param_0,
	.param .u64 .ptr .align 1 _Z22computeDistancesKernelPKdS0_Pdii_param_1,
	.param .u64 .ptr .align 1 _Z22computeDistancesKernelPKdS0_Pdii_param_2,
	.param .u32 _Z22computeDistancesKernelPKdS0_Pdii_param_3,
	.param .u32 _Z22computeDistancesKernelPKdS0_Pdii_param_4
)
{
	.reg .pred 	%p<11>;
	.reg .b32 	%r<38>;
	.reg .b64 	%rd<31>;
	.reg .b64 	%fd<142>;

	ld.param.u64 	%rd11, [_Z22computeDistancesKernelPKdS0_Pdii_param_0];
	ld.param.u64 	%rd12, [_Z22computeDistancesKernelPKdS0_Pdii_param_1];
	ld.param.u64 	%rd10, [_Z22computeDistancesKernelPKdS0_Pdii_param_2];
	ld.param.u32 	%r23, [_Z22computeDistancesKernelPKdS0_Pdii_param_3];
	ld.param.u32 	%r24, [_Z22computeDistancesKernelPKdS0_Pdii_param_4];
	cvta.to.global.u64 	%rd1, %rd12;
	cvta.to.global.u64 	%rd2, %rd11;
	mov.u32 	%r25, %ctaid.x;
	mov.u32 	%r26, %ntid.x;
	mov.u32 	%r27, %tid.x;
	mad.lo.s32 	%r1, %r25, %r26, %r27;
	setp.ge.s32 	%p1, %r1, %r24;
	@%p1 bra 	$L__BB0_15;
	setp.lt.s32 	%p2, %r23, 1;
	mov.f64 	%fd141, 0d0000000000000000;
	@%p2 bra 	$L__BB0_14;
	mul.lo.s32 	%r2, %r23, %r1;
	and.b32  	%r3, %r23, 15;
	setp.lt.u32 	%p3, %r23, 16;
	mov.f64 	%fd141, 0d0000000000000000;
	mov.b32 	%r34, 0;
	@%p3 bra 	$L__BB0_5;
	and.b32  	%r34, %r23, 2147483632;
	neg.s32 	%r32, %r34;
	add.s64 	%rd3, %rd2, 64;
	add.s64 	%rd29, %rd1, 64;
	mov.f64 	%fd141, 0d0000000000000000;
	mov.u32 	%r31, %r2;
$L__BB0_4:
	.pragma "nounroll";
	mul.wide.s32 	%rd13, %r31, 8;
	add.s64 	%rd14, %rd3, %rd13;
	ld.global.f64 	%fd18, [%rd14+-64];
	ld.global.f64 	%fd19, [%rd29+-64];
	sub.f64 	%fd20, %fd18, %fd19;
	fma.rn.f64 	%fd21, %fd20, %fd20, %fd141;
	ld.global.f64 	%fd22, [%rd14+-56];
	ld.global.f64 	%fd23, [%rd29+-56];
	sub.f64 	%fd24, %fd22, %fd23;
	fma.rn.f64 	%fd25, %fd24, %fd24, %fd21;
	ld.global.f64 	%fd26, [%rd14+-48];
	ld.global.f64 	%fd27, [%rd29+-48];
	sub.f64 	%fd28, %fd26, %fd27;
	fma.rn.f64 	%fd29, %fd28, %fd28, %fd25;
	ld.global.f64 	%fd30, [%rd14+-40];
	ld.global.f64 	%fd31, [%rd29+-40];
	sub.f64 	%fd32, %fd30, %fd31;
	fma.rn.f64 	%fd33, %fd32, %fd32, %fd29;
	ld.global.f64 	%fd34, [%rd14+-32];
	ld.global.f64 	%fd35, [%rd29+-32];
	sub.f64 	%fd36, %fd34, %fd35;
	fma.rn.f64 	%fd37, %fd36, %fd36, %fd33;
	ld.global.f64 	%fd38, [%rd14+-24];
	ld.global.f64 	%fd39, [%rd29+-24];
	sub.f64 	%fd40, %fd38, %fd39;
	fma.rn.f64 	%fd41, %fd40, %fd40, %fd37;
	ld.global.f64 	%fd42, [%rd14+-16];
	ld.global.f64 	%fd43, [%rd29+-16];
	sub.f64 	%fd44, %fd42, %fd43;
	fma.rn.f64 	%fd45, %fd44, %fd44, %fd41;
	ld.global.f64 	%fd46, [%rd14+-8];
	ld.global.f64 	%fd47, [%rd29+-8];
	sub.f64 	%fd48, %fd46, %fd47;
	fma.rn.f64 	%fd49, %fd48, %fd48, %fd45;
	ld.global.f64 	%fd50, [%rd14];
	ld.global.f64 	%fd51, [%rd29];
	sub.f64 	%fd52, %fd50, %fd51;
	fma.rn.f64 	%fd53, %fd52, %fd52, %fd49;
	ld.global.f64 	%fd54, [%rd14+8];
	ld.global.f64 	%fd55, [%rd29+8];
	sub.f64 	%fd56, %fd54, %fd55;
	fma.rn.f64 	%fd57, %fd56, %fd56, %fd53;
	ld.global.f64 	%fd58, [%rd14+16];
	ld.global.f64 	%fd59, [%rd29+16];
	sub.f64 	%fd60, %fd58, %fd59;
	fma.rn.f64 	%fd61, %fd60, %fd60, %fd57;
	ld.global.f64 	%fd62, [%rd14+24];
	ld.global.f64 	%fd63, [%rd29+24];
	sub.f64 	%fd64, %fd62, %fd63;
	fma.rn.f64 	%fd65, %fd64, %fd64, %fd61;
	ld.global.f64 	%fd66, [%rd14+32];
	ld.global.f64 	%fd67, [%rd29+32];
	sub.f64 	%fd68, %fd66, %fd67;
	fma.rn.f64 	%fd69, %fd68, %fd68, %fd65;
	ld.global.f64 	%fd70, [%rd14+40];
	ld.global.f64 	%fd71, [%rd29+40];
	sub.f64 	%fd72, %fd70, %fd71;
	fma.rn.f64 	%fd73, %fd72, %fd72, %fd69;
	ld.global.f64 	%fd74, [%rd14+48];
	ld.global.f64 	%fd75, [%rd29+48];
	sub.f64 	%fd76, %fd74, %fd75;
	fma.rn.f64 	%fd77, %fd76, %fd76, %fd73;
	ld.global.f64 	%fd78, [%rd14+56];
	ld.global.f64 	%fd79, [%rd29+56];
	sub.f64 	%fd80, %fd78, %fd79;
	fma.rn.f64 	%fd141, %fd80, %fd80, %fd77;
	add.s32 	%r32, %r32, 16;
	add.s32 	%r31, %r31, 16;
	add.s64 	%rd29, %rd29, 128;
	setp.ne.s32 	%p4, %r32, 0;
	@%p4 bra 	$L__BB0_4;
$L__BB0_5:
	setp.eq.s32 	%p5, %r3, 0;
	@%p5 bra 	$L__BB0_14;
	and.b32  	%r11, %r23, 7;
	setp.lt.u32 	%p6, %r3, 8;
	@%p6 bra 	$L__BB0_8;
	add.s32 	%r29, %r34, %r2;
	mul.wide.s32 	%rd15, %r29, 8;
	add.s64 	%rd16, %rd2, %rd15;
	ld.global.f64 	%fd82, [%rd16];
	mul.wide.u32 	%rd17, %r34, 8;
	add.s64 	%rd18, %rd1, %rd17;
	ld.global.f64 	%fd83, [%rd18];
	sub.f64 	%fd84, %fd82, %fd83;
	fma.rn.f64 	%fd85, %fd84, %fd84, %fd141;
	ld.global.f64 	%fd86, [%rd16+8];
	ld.global.f64 	%fd87, [%rd18+8];
	sub.f64 	%fd88, %fd86, %fd87;
	fma.rn.f64 	%fd89, %fd88, %fd88, %fd85;
	ld.global.f64 	%fd90, [%rd16+16];
	ld.global.f64 	%fd91, [%rd18+16];
	sub.f64 	%fd92, %fd90, %fd91;
	fma.rn.f64 	%fd93, %fd92, %fd92, %fd89;
	ld.global.f64 	%fd94, [%rd16+24];
	ld.global.f64 	%fd95, [%rd18+24];
	sub.f64 	%fd96, %fd94, %fd95;
	fma.rn.f64 	%fd97, %fd96, %fd96, %fd93;
	ld.global.f64 	%fd98, [%rd16+32];
	ld.global.f64 	%fd99, [%rd18+32];
	sub.f64 	%fd100, %fd98, %fd99;
	fma.rn.f64 	%fd101, %fd100, %fd100, %fd97;
	ld.global.f64 	%fd102, [%rd16+40];
	ld.global.f64 	%fd103, [%rd18+40];
	sub.f64 	%fd104, %fd102, %fd103;
	fma.rn.f64 	%fd105, %fd104, %fd104, %fd101;
	ld.global.f64 	%fd106, [%rd16+48];
	ld.global.f64 	%fd107, [%rd18+48];
	sub.f64 	%fd108, %fd106, %fd107;
	fma.rn.f64 	%fd109, %fd108, %fd108, %fd105;
	ld.global.f64 	%fd110, [%rd16+56];
	ld.global.f64 	%fd111, [%rd18+56];
	sub.f64 	%fd112, %fd110, %fd111;
	fma.rn.f64 	%fd141, %fd112, %fd112, %fd109;
	add.s32 	%r34, %r34, 8;
$L__BB0_8:
	setp.eq.s32 	%p7, %r11, 0;
	@%p7 bra 	$L__BB0_14;
	and.b32  	%r14, %r23, 3;
	setp.lt.u32 	%p8, %r11, 4;
	@%p8 bra 	$L__BB0_11;
	add.s32 	%r30, %r34, %r2;
	mul.wide.s32 	%rd19, %r30, 8;
	add.s64 	%rd20, %rd2, %rd19;
	ld.global.f64 	%fd114, [%rd20];
	mul.wide.u32 	%rd21, %r34, 8;
	add.s64 	%rd22, %rd1, %rd21;
	ld.global.f64 	%fd115, [%rd22];
	sub.f64 	%fd116, %fd114, %fd115;
	fma.rn.f64 	%fd117, %fd116, %fd116, %fd141;
	ld.global.f64 	%fd118, [%rd20+8];
	ld.global.f64 	%fd119, [%rd22+8];
	sub.f64 	%fd120, %fd118, %fd119;
	fma.rn.f64 	%fd121, %fd120, %fd120, %fd117;
	ld.global.f64 	%fd122, [%rd20+16];
	ld.global.f64 	%fd123, [%rd22+16];
	sub.f64 	%fd124, %fd122, %fd123;
	fma.rn.f64 	%fd125, %fd124, %fd124, %fd121;
	ld.global.f64 	%fd126, [%rd20+24];
	ld.global.f64 	%fd127, [%rd22+24];
	sub.f64 	%fd128, %fd126, %fd127;
	fma.rn.f64 	%fd141, %fd128, %fd128, %fd125;
	add.s32 	%r34, %r34, 4;
$L__BB0_11:
	setp.eq.s32 	%p9, %r14, 0;
	@%p9 bra 	$L__BB0_14;
	mul.wide.u32 	%rd23, %r34, 8;
	add.s64 	%rd30, %rd1, %rd23;
	add.s32 	%r37, %r34, %r2;
	neg.s32 	%r36, %r14;
$L__BB0_13:
	.pragma "nounroll";
	mul.wide.s32 	%rd24, %r37, 8;
	add.s64 	%rd25, %rd2, %rd24;
	ld.global.f64 	%fd129, [%rd25];
	ld.global.f64 	%fd130, [%rd30];
	sub.f64 	%fd131, %fd129, %fd130;
	fma.rn.f64 	%fd141, %fd131, %fd131, %fd141;
	add.s64 	%rd30, %rd30, 8;
	add.s32 	%r37, %r37, 1;
	add.s32 	%r36, %r36, 1;
	setp.ne.s32 	%p10, %r36, 0;
	@%p10 bra 	$L__BB0_13;
$L__BB0_14:
	sqrt.rn.f64 	%fd132, %fd141;
	cvta.to.global.u64 	%rd26, %rd10;
	mul.wide.s32 	%rd27, %r1, 8;
	add.s64 	%rd28, %rd26, %rd27;
	st.global.f64 	[%rd28], %fd132;
$L__BB0_15:
	ret;

}
	// .globl	_Z21generateSamplesKernelPKdS0_PdPKiPKfii
.visible .entry _Z21generateSamplesKernelPKdS0_PdPKiPKfii(
	.param .u64 .ptr .align 1 _Z21generateSamplesKernelPKdS0_PdPKiPKfii_param_0,
	.param .u64 .ptr .align 1 _Z21generateSamplesKernelPKdS0_PdPKiPKfii_param_1,
	.param .u64 .ptr .align 1 _Z21generateSamplesKernelPKdS0_PdPKiPKfii_param_2,
	.param .u64 .ptr .align 1 _Z21generateSamplesKernelPKdS0_PdPKiPKfii_param_3,
	.param .u64 .ptr .align 1 _Z21generateSamplesKernelPKdS0_PdPKiPKfii_param_4,
	.param .u32 _Z21generateSamplesKernelPKdS0_PdPKiPKfii_param_5,
	.param .u32 _Z21generateSamplesKernelPKdS0_PdPKiPKfii_param_6
)
{
	.reg .pred 	%p<11>;
	.reg .b32 	%r<48>;
	.reg .b32 	%f<2>;
	.reg .b64 	%rd<39>;
	.reg .b64 	%fd<62>;

	ld.param.u64 	%rd9, [_Z21generateSamplesKernelPKdS0_PdPKiPKfii_param_0];
	ld.param.u64 	%rd10, [_Z21generateSamplesKernelPKdS0_PdPKiPKfii_param_2];
	ld.param.u64 	%rd7, [_Z21generateSamplesKernelPKdS0_PdPKiPKfii_param_3];
	ld.param.u64 	%rd8, [_Z21generateSamplesKernelPKdS0_PdPKiPKfii_param_4];
	ld.param.u32 	%r22, [_Z21generateSamplesKernelPKdS0_PdPKiPKfii_param_5];
	ld.param.u32 	%r23, [_Z21generateSamplesKernelPKdS0_PdPKiPKfii_param_6];
	cvta.to.global.u64 	%rd1, %rd10;
	cvta.to.global.u64 	%rd2, %rd9;
	mov.u32 	%r24, %ctaid.x;
	mov.u32 	%r25, %ntid.x;
	mov.u32 	%r26, %tid.x;
	mad.lo.s32 	%r1, %r24, %r25, %r26;
	setp.ge.s32 	%p1, %r1, %r23;
	@%p1 bra 	$L__BB1_13;
	cvta.to.global.u64 	%rd3, %rd7;
	cvta.to.global.u64 	%rd4, %rd8;
	setp.lt.s32 	%p2, %r22, 1;
	@%p2 bra 	$L__BB1_13;
	shl.b32 	%r28, %r1, 1;
	mul.wide.s32 	%rd11, %r28, 4;
	add.s64 	%rd12, %rd3, %rd11;
	mul.wide.s32 	%rd13, %r1, 4;
	add.s64 	%rd14, %rd4, %rd13;
	ld.global.f32 	%f1, [%rd14];
	ld.global.u32 	%r29, [%rd12+4];
	ld.global.u32 	%r30, [%rd12];
	mul.lo.s32 	%r2, %r30, %r22;
	cvt.f64.f32 	%fd1, %f1;
	mul.lo.s32 	%r3, %r29, %r22;
	mul.lo.s32 	%r4, %r22, %r1;
	and.b32  	%r5, %r22, 7;
	setp.lt.u32 	%p3, %r22, 8;
	mov.b32 	%r46, 0;
	@%p3 bra 	$L__BB1_5;
	and.b32  	%r46, %r22, 2147483640;
	neg.s32 	%r44, %r46;
	add.s64 	%rd5, %rd2, 32;
	add.s64 	%rd6, %rd1, 32;
	mov.u32 	%r41, %r4;
	mov.u32 	%r42, %r3;
	mov.u32 	%r43, %r2;
$L__BB1_4:
	.pragma "nounroll";
	mul.wide.s32 	%rd15, %r43, 8;
	add.s64 	%rd16, %rd5, %rd15;
	mul.wide.s32 	%rd17, %r42, 8;
	add.s64 	%rd18, %rd5, %rd17;
	mul.wide.s32 	%rd19, %r41, 8;
	add.s64 	%rd20, %rd6, %rd19;
	ld.global.f64 	%fd2, [%rd16+-32];
	ld.global.f64 	%fd3, [%rd18+-32];
	sub.f64 	%fd4, %fd3, %fd2;
	fma.rn.f64 	%fd5, %fd4, %fd1, %fd2;
	st.global.f64 	[%rd20+-32], %fd5;
	ld.global.f64 	%fd6, [%rd16+-24];
	ld.global.f64 	%fd7, [%rd18+-24];
	sub.f64 	%fd8, %fd7, %fd6;
	fma.rn.f64 	%fd9, %fd8, %fd1, %fd6;
	st.global.f64 	[%rd20+-24], %fd9;
	ld.global.f64 	%fd10, [%rd16+-16];
	ld.global.f64 	%fd11, [%rd18+-16];
	sub.f64 	%fd12, %fd11, %fd10;
	fma.rn.f64 	%fd13, %fd12, %fd1, %fd10;
	st.global.f64 	[%rd20+-16], %fd13;
	ld.global.f64 	%fd14, [%rd16+-8];
	ld.global.f64 	%fd15, [%rd18+-8];
	sub.f64 	%fd16, %fd15, %fd14;
	fma.rn.f64 	%fd17, %fd16, %fd1, %fd14;
	st.global.f64 	[%rd20+-8], %fd17;
	ld.global.f64 	%fd18, [%rd16];
	ld.global.f64 	%fd19, [%rd18];
	sub.f64 	%fd20, %fd19, %fd18;
	fma.rn.f64 	%fd21, %fd20, %fd1, %fd18;
	st.global.f64 	[%rd20], %fd21;
	ld.global.f64 	%fd22, [%rd16+8];
	ld.global.f64 	%fd23, [%rd18+8];
	sub.f64 	%fd24, %fd23, %fd22;
	fma.rn.f64 	%fd25, %fd24, %fd1, %fd22;
	st.global.f64 	[%rd20+8], %fd25;
	ld.global.f64 	%fd26, [%rd16+16];
	ld.global.f64 	%fd27, [%rd18+16];
	sub.f64 	%fd28, %fd27, %fd26;
	fma.rn.f64 	%fd29, %fd28, %fd1, %fd26;
	st.global.f64 	[%rd20+16], %fd29;
	ld.global.f64 	%fd30, [%rd16+24];
	ld.global.f64 	%fd31, [%rd18+24];
	sub.f64 	%fd32, %fd31, %fd30;
	fma.rn.f64 	%fd33, %fd32, %fd1, %fd30;
	st.global.f64 	[%rd20+24], %fd33;
	add.s32 	%r44, %r44, 8;
	add.s32 	%r43, %r43, 8;
	add.s32 	%r42, %r42, 8;
	add.s32 	%r41, %r41, 8;
	setp.ne.s32 	%p4, %r44, 0;
	@%p4 bra 	$L__BB1_4;
$L__BB1_5:
	setp.eq.s32 	%p5, %r5, 0;
	@%p5 bra 	$L__BB1_13;
	and.b32  	%r17, %r22, 3;
	setp.lt.u32 	%p6, %r5, 4;
	@%p6 bra 	$L__BB1_8;
	add.s32 	%r31, %r46, %r2;
	mul.wide.s32 	%rd21, %r31, 8;
	add.s64 	%rd22, %rd2, %rd21;
	ld.global.f64 	%fd34, [%rd22];
	add.s32 	%r32, %r46, %r3;
	mul.wide.s32 	%rd23, %r32, 8;
	add.s64 	%rd24, %rd2, %rd23;
	ld.global.f64 	%fd35, [%rd24];
	sub.f64 	%fd36, %fd35, %fd34;
	fma.rn.f64 	%fd37, %fd36, %fd1, %fd34;
	add.s32 	%r33, %r46, %r4;
	mul.wide.s32 	%rd25, %r33, 8;
	add.s64 	%rd26, %rd1, %rd25;
	st.global.f64 	[%rd26], %fd37;
	ld.global.f64 	%fd38, [%rd22+8];
	ld.global.f64 	%fd39, [%rd24+8];
	sub.f64 	%fd40, %fd39, %fd38;
	fma.rn.f64 	%fd41, %fd40, %fd1, %fd38;
	st.global.f64 	[%rd26+8], %fd41;
	ld.global.f64 	%fd42, [%rd22+16];
	ld.global.f64 	%fd43, [%rd24+16];
	sub.f64 	%fd44, %fd43, %fd42;
	fma.rn.f64 	%fd45, %fd44, %fd1, %fd42;
	st.global.f64 	[%rd26+16], %fd45;
	ld.global.f64 	%fd46, [%rd22+24];
	ld.global.f64 	%fd47, [%rd24+24];
	sub.f64 	%fd48, %fd47, %fd46;
	fma.rn.f64 	%fd49, %fd48, %fd1, %fd46;
	st.global.f64 	[%rd26+24], %fd49;
	add.s32 	%r46, %r46, 4;
$L__BB1_8:
	setp.eq.s32 	%p7, %r17, 0;
	@%p7 bra 	$L__BB1_13;
	setp.eq.s32 	%p8, %r17, 1;
	@%p8 bra 	$L__BB1_11;
	add.s32 	%r34, %r46, %r2;
	mul.wide.s32 	%rd27, %r34, 8;
	add.s64 	%rd28, %rd2, %rd27;
	ld.global.f64 	%fd50, [%rd28];
	add.s32 	%r35, %r46, %r3;
	mul.wide.s32 	%rd29, %r35, 8;
	add.s64 	%rd30, %rd2, %rd29;
	ld.global.f64 	%fd51, [%rd30];
	sub.f64 	%fd52, %fd51, %fd50;
	fma.rn.f64 	%fd53, %fd52, %fd1, %fd50;
	add.s32 	%r36, %r46, %r4;
	mul.wide.s32 	%rd31, %r36, 8;
	add.s64 	%rd32, %rd1, %rd31;
	st.global.f64 	[%rd32], %fd53;
	ld.global.f64 	%fd54, [%rd28+8];
	ld.global.f64 	%fd55, [%rd30+8];
	sub.f64 	%fd56, %fd55, %fd54;
	fma.rn.f64 	%fd57, %fd56, %fd1, %fd54;
	st.global.f64 	[%rd32+8], %fd57;
	add.s32 	%r46, %r46, 2;
$L__BB1_11:
	and.b32  	%r37, %r22, 1;
	setp.eq.b32 	%p9, %r37, 1;
	not.pred 	%p10, %p9;
	@%p10 bra 	$L__BB1_13;
	add.s32 	%r38, %r46, %r2;
	mul.wide.s32 	%rd33, %r38, 8;
	add.s64 	%rd34, %rd2, %rd33;
	ld.global.f64 	%fd58, [%rd34];
	add.s32 	%r39, %r46, %r3;
	mul.wide.s32 	%rd35, %r39, 8;
	add.s64 	%rd36, %rd2, %rd35;
	ld.global.f64 	%fd59, [%rd36];
	sub.f64 	%fd60, %fd59, %fd58;
	fma.rn.f64 	%fd61, %fd60, %fd1, %fd58;
	add.s32 	%r40, %r46, %r4;
	mul.wide.s32 	%rd37, %r40, 8;
	add.s64 	%rd38, %rd1, %rd37;
	st.global.f64 	[%rd38], %fd61;
$L__BB1_13:
	ret;

}
	// .globl	_ZN3cub18CUB_300001_SM_10006detail11EmptyKernelIvEEvv
.visible .entry _ZN3cub18CUB_300001_SM_10006detail11EmptyKernelIvEEvv()
{


	ret;

}


// ===== COMPILED SASS (sm_100) =====

	.target	sm_100

	.elftype	@"ET_EXEC"


//--------------------- .note.nv.tkinfo           --------------------------
	.section	.note.nv.tkinfo,"",@"SHT_NOTE"
	.sectionflags	@"SHF_NOTE_NV_TKINFO"
	.tkinfo
        /*0018*/ 	.word	0x00000002
        /*0030*/ 	.string	""
        /*0030*/ 	.string	"ptxas"
        /*0030*/ 	.string	"Cuda compilation tools, release 13.0, V13.0.88"
        /*0030*/ 	.string	"Build cuda_13.0.r13.0/compiler.36424714_0"
        /*0030*/ 	.string	"-arch sm_100 -m 64 "



//--------------------- .note.nv.cuinfo           --------------------------
	.section	.note.nv.cuinfo,"",@"SHT_NOTE"
	.sectionflags	@"SHF_NOTE_NV_CUINFO"
        /*0018*/ 	.short	0x0002
        /*001a*/ 	.short	0x0064
        /*001c*/ 	.short	0x0082
	.zero		2


//--------------------- .nv.info                  --------------------------
	.section	.nv.info,"",@"SHT_CUDA_INFO"
	.align	4


	//----- nvinfo : EIATTR_REGCOUNT
	.align		4
        /*0000*/ 	.byte	0x04, 0x2f
        /*0002*/ 	.short	(.L_46 - .L_45)
	.align		4
.L_45:
        /*0004*/ 	.word	index@(_Z22computeDistancesKernelPKdS0_Pdii)
        /*0008*/ 	.word	0x00000020


	//----- nvinfo : EIATTR_FRAME_SIZE
	.align		4
.L_46:
        /*000c*/ 	.byte	0x04, 0x11
        /*000e*/ 	.short	(.L_48 - .L_47)
	.align		4
.L_47:
        /*0010*/ 	.word	index@($__internal_0_$__cuda_sm20_dsqrt_rn_f64_mediumpath_v1)
        /*0014*/ 	.word	0x00000000


	//----- nvinfo : EIATTR_FRAME_SIZE
	.align		4
.L_48:
        /*0018*/ 	.byte	0x04, 0x11
        /*001a*/ 	.short	(.L_50 - .L_49)
	.align		4
.L_49:
        /*001c*/ 	.word	index@(_Z22computeDistancesKernelPKdS0_Pdii)
        /*0020*/ 	.word	0x00000000


	//----- nvinfo : EIATTR_REGCOUNT
	.align		4
.L_50:
        /*0024*/ 	.byte	0x04, 0x2f
        /*0026*/ 	.short	(.L_52 - .L_51)
	.align		4
.L_51:
        /*0028*/ 	.word	index@(_Z21generateSamplesKernelPKdS0_PdPKiPKfii)
        /*002c*/ 	.word	0x00000020


	//----- nvinfo : EIATTR_FRAME_SIZE
	.align		4
.L_52:
        /*0030*/ 	.byte	0x04, 0x11
        /*0032*/ 	.short	(.L_54 - .L_53)
	.align		4
.L_53:
        /*0034*/ 	.word	index@(_Z21generateSamplesKernelPKdS0_PdPKiPKfii)
        /*0038*/ 	.word	0x00000000


	//----- nvinfo : EIATTR_REGCOUNT
	.align		4
.L_54:
        /*003c*/ 	.byte	0x04, 0x2f
        /*003e*/ 	.short	(.L_56 - .L_55)
	.align		4
.L_55:
        /*0040*/ 	.word	index@(_ZN3cub18CUB_300001_SM_10006detail11EmptyKernelIvEEvv)
        /*0044*/ 	.word	0x00000004


	//----- nvinfo : EIATTR_FRAME_SIZE
	.align		4
.L_56:
        /*0048*/ 	.byte	0x04, 0x11
        /*004a*/ 	.short	(.L_58 - .L_57)
	.align		4
.L_57:
        /*004c*/ 	.word	index@(_ZN3cub18CUB_300001_SM_10006detail11EmptyKernelIvEEvv)
        /*0050*/ 	.word	0x00000000


	//----- nvinfo : EIATTR_MIN_STACK_SIZE
	.align		4
.L_58:
        /*0054*/ 	.byte	0x04, 0x12
        /*0056*/ 	.short	(.L_60 - .L_59)
	.align		4
.L_59:
        /*0058*/ 	.word	index@(_ZN3cub18CUB_300001_SM_10006detail11EmptyKernelIvEEvv)
        /*005c*/ 	.word	0x00000000


	//----- nvinfo : EIATTR_MIN_STACK_SIZE
	.align		4
.L_60:
        /*0060*/ 	.byte	0x04, 0x12
        /*0062*/ 	.short	(.L_62 - .L_61)
	.align		4
.L_61:
        /*0064*/ 	.word	index@(_Z21generateSamplesKernelPKdS0_PdPKiPKfii)
        /*0068*/ 	.word	0x00000000


	//----- nvinfo : EIATTR_MIN_STACK_SIZE
	.align		4
.L_62:
        /*006c*/ 	.byte	0x04, 0x12
        /*006e*/ 	.short	(.L_64 - .L_63)
	.align		4
.L_63:
        /*0070*/ 	.word	index@(_Z22computeDistancesKernelPKdS0_Pdii)
        /*0074*/ 	.word	0x00000000
.L_64:


//--------------------- .nv.compat                --------------------------
	.section	.nv.compat,"",@"SHT_CUDA_COMPAT_INFO"
	.align	4
        /*0000*/ 	.byte	0x02, 0x09, 0x00, 0x00, 0x02, 0x02, 0x01, 0x00, 0x02, 0x05, 0x05, 0x00, 0x03, 0x07, 0x01, 0x01
        /*0010*/ 	.byte	0x02, 0x03, 0x00, 0x00, 0x02, 0x06, 0x01, 0x00, 0x04, 0x0b, 0x08, 0x00, 0x01, 0x00, 0x00, 0x00
        /*0020*/ 	.byte	0x00, 0x00, 0x00, 0x00


//--------------------- .nv.info._ZN3cub18CUB_300001_SM_10006detail11EmptyKernelIvEEvv --------------------------
	.section	.nv.info._ZN3cub18CUB_300001_SM_10006detail11EmptyKernelIvEEvv,"",@"SHT_CUDA_INFO"
	.sectionflags	@""
	.align	4


	//----- nvinfo : EIATTR_CUDA_API_VERSION
	.align		4
        /*0000*/ 	.byte	0x04, 0x37
        /*0002*/ 	.short	(.L_66 - .L_65)
.L_65:
        /*0004*/ 	.word	0x00000082


	//----- nvinfo : EIATTR_SPARSE_MMA_MASK
	.align		4
.L_66:
        /*0008*/ 	.byte	0x03, 0x50
        /*000a*/ 	.short	0x0000


	//----- nvinfo : EIATTR_MAXREG_COUNT
	.align		4
        /*000c*/ 	.byte	0x03, 0x1b
        /*000e*/ 	.short	0x00ff


	//----- nvinfo : EIATTR_MERCURY_ISA_VERSION
	.align		4
        /*0010*/ 	.byte	0x03, 0x5f
        /*0012*/ 	.short	0x0101


	//----- nvinfo : EIATTR_VRC_CTA_INIT_COUNT
	.align		4
        /*0014*/ 	.byte	0x02, 0x4a
	.zero		1
	.zero		1


	//----- nvinfo : EIATTR_EXIT_INSTR_OFFSETS
	.align		4
        /*0018*/ 	.byte	0x04, 0x1c
        /*001a*/ 	.short	(.L_68 - .L_67)


	//   ....[0]....
.L_67:
        /*001c*/ 	.word	0x00000010


	//----- nvinfo : EIATTR_SW_WAR
	.align		4
.L_68:
        /*0020*/ 	.byte	0x04, 0x36
        /*0022*/ 	.short	(.L_70 - .L_69)
.L_69:
        /*0024*/ 	.word	0x00000008
.L_70:


//--------------------- .nv.info._Z21generateSamplesKernelPKdS0_PdPKiPKfii --------------------------
	.section	.nv.info._Z21generateSamplesKernelPKdS0_PdPKiPKfii,"",@"SHT_CUDA_INFO"
	.sectionflags	@""
	.align	4


	//----- nvinfo : EIATTR_CUDA_API_VERSION
	.align		4
        /*0000*/ 	.byte	0x04, 0x37
        /*0002*/ 	.short	(.L_72 - .L_71)
.L_71:
        /*0004*/ 	.word	0x00000082


	//----- nvinfo : EIATTR_KPARAM_INFO
	.align		4
.L_72:
        /*0008*/ 	.byte	0x04, 0x17
        /*000a*/ 	.short	(.L_74 - .L_73)
.L_73:
        /*000c*/ 	.word	0x00000000
        /*0010*/ 	.short	0x0006
        /*0012*/ 	.short	0x002c
        /*0014*/ 	.byte	0x00, 0xf0, 0x11, 0x00


	//----- nvinfo : EIATTR_KPARAM_INFO
	.align		4
.L_74:
        /*0018*/ 	.byte	0x04, 0x17
        /*001a*/ 	.short	(.L_76 - .L_75)
.L_75:
        /*001c*/ 	.word	0x00000000
        /*0020*/ 	.short	0x0005
        /*0022*/ 	.short	0x0028
        /*0024*/ 	.byte	0x00, 0xf0, 0x11, 0x00


	//----- nvinfo : EIATTR_KPARAM_INFO
	.align		4
.L_76:
        /*0028*/ 	.byte	0x04, 0x17
        /*002a*/ 	.short	(.L_78 - .L_77)
.L_77:
        /*002c*/ 	.word	0x00000000
        /*0030*/ 	.short	0x0004
        /*0032*/ 	.short	0x0020
        /*0034*/ 	.byte	0x00, 0xf5, 0x21, 0x00


	//----- nvinfo : EIATTR_KPARAM_INFO
	.align		4
.L_78:
        /*0038*/ 	.byte	0x04, 0x17
        /*003a*/ 	.short	(.L_80 - .L_79)
.L_79:
        /*003c*/ 	.word	0x00000000
        /*0040*/ 	.short	0x0003
        /*0042*/ 	.short	0x0018
        /*0044*/ 	.byte	0x00, 0xf5, 0x21, 0x00


	//----- nvinfo : EIATTR_KPARAM_INFO
	.align		4
.L_80:
        /*0048*/ 	.byte	0x04, 0x17
        /*004a*/ 	.short	(.L_82 - .L_81)
.L_81:
        /*004c*/ 	.word	0x00000000
        /*0050*/ 	.short	0x0002
        /*0052*/ 	.short	0x0010
        /*0054*/ 	.byte	0x00, 0xf5, 0x21, 0x00


	//----- nvinfo : EIATTR_KPARAM_INFO
	.align		4
.L_82:
        /*0058*/ 	.byte	0x04, 0x17
        /*005a*/ 	.short	(.L_84 - .L_83)
.L_83:
        /*005c*/ 	.word	0x00000000
        /*0060*/ 	.short	0x0001
        /*0062*/ 	.short	0x0008
        /*0064*/ 	.byte	0x00, 0xf5, 0x21, 0x00


	//----- nvinfo : EIATTR_KPARAM_INFO
	.align		4
.L_84:
        /*0068*/ 	.byte	0x04, 0x17
        /*006a*/ 	.short	(.L_86 - .L_85)
.L_85:
        /*006c*/ 	.word	0x00000000
        /*0070*/ 	.short	0x0000
        /*0072*/ 	.short	0x0000
        /*0074*/ 	.byte	0x00, 0xf5, 0x21, 0x00


	//----- nvinfo : EIATTR_SPARSE_MMA_MASK
	.align		4
.L_86:
        /*0078*/ 	.byte	0x03, 0x50
        /*007a*/ 	.short	0x0000


	//----- nvinfo : EIATTR_MAXREG_COUNT
	.align		4
        /*007c*/ 	.byte	0x03, 0x1b
        /*007e*/ 	.short	0x00ff


	//----- nvinfo : EIATTR_MERCURY_ISA_VERSION
	.align		4
        /*0080*/ 	.byte	0x03, 0x5f
        /*0082*/ 	.short	0x0101


	//----- nvinfo : EIATTR_VRC_CTA_INIT_COUNT
	.align		4
        /*0084*/ 	.byte	0x02, 0x4a
	.zero		1
	.zero		1


	//----- nvinfo : EIATTR_EXIT_INSTR_OFFSETS
	.align		4
        /*0088*/ 	.byte	0x04, 0x1c
        /*008a*/ 	.short	(.L_88 - .L_87)


	//   ....[0]....
.L_87:
        /*008c*/ 	.word	0x00000070


	//   ....[1]....
        /*0090*/ 	.word	0x000000a0


	//   ....[2]....
        /*0094*/ 	.word	0x000005d0


	//   ....[3]....
        /*0098*/ 	.word	0x000007f0


	//   ....[4]....
        /*009c*/ 	.word	0x00000970


	//   ....[5]....
        /*00a0*/ 	.word	0x00000a50


	//----- nvinfo : EIATTR_CBANK_PARAM_SIZE
	.align		4
.L_88:
        /*00a4*/ 	.byte	0x03, 0x19
        /*00a6*/ 	.short	0x0030


	//----- nvinfo : EIATTR_PARAM_CBANK
	.align		4
        /*00a8*/ 	.byte	0x04, 0x0a
        /*00aa*/ 	.short	(.L_90 - .L_89)
	.align		4
.L_89:
        /*00ac*/ 	.word	index@(.nv.constant0._Z21generateSamplesKernelPKdS0_PdPKiPKfii)
        /*00b0*/ 	.short	0x0380
        /*00b2*/ 	.short	0x0030


	//----- nvinfo : EIATTR_SW_WAR
	.align		4
.L_90:
        /*00b4*/ 	.byte	0x04, 0x36
        /*00b6*/ 	.short	(.L_92 - .L_91)
.L_91:
        /*00b8*/ 	.word	0x00000008
.L_92:


//--------------------- .nv.info._Z22computeDistancesKernelPKdS0_Pdii --------------------------
	.section	.nv.info._Z22computeDistancesKernelPKdS0_Pdii,"",@"SHT_CUDA_INFO"
	.sectionflags	@""
	.align	4


	//----- nvinfo : EIATTR_CUDA_API_VERSION
	.align		4
        /*0000*/ 	.byte	0x04, 0x37
        /*0002*/ 	.short	(.L_94 - .L_93)
.L_93:
        /*0004*/ 	.word	0x00000082


	//----- nvinfo : EIATTR_KPARAM_INFO
	.align		4
.L_94:
        /*0008*/ 	.byte	0x04, 0x17
        /*000a*/ 	.short	(.L_96 - .L_95)
.L_95:
        /*000c*/ 	.word	0x00000000
        /*0010*/ 	.short	0x0004
        /*0012*/ 	.short	0x001c
        /*0014*/ 	.byte	0x00, 0xf0, 0x11, 0x00


	//----- nvinfo : EIATTR_KPARAM_INFO
	.align		4
.L_96:
        /*0018*/ 	.byte	0x04, 0x17
        /*001a*/ 	.short	(.L_98 - .L_97)
.L_97:
        /*001c*/ 	.word	0x00000000
        /*0020*/ 	.short	0x0003
        /*0022*/ 	.short	0x0018
        /*0024*/ 	.byte	0x00, 0xf0, 0x11, 0x00


	//----- nvinfo : EIATTR_KPARAM_INFO
	.align		4
.L_98:
        /*0028*/ 	.byte	0x04, 0x17
        /*002a*/ 	.short	(.L_100 - .L_99)
.L_99:
        /*002c*/ 	.word	0x00000000
        /*0030*/ 	.short	0x0002
        /*0032*/ 	.short	0x0010
        /*0034*/ 	.byte	0x00, 0xf5, 0x21, 0x00


	//----- nvinfo : EIATTR_KPARAM_INFO
	.align		4
.L_100:
        /*0038*/ 	.byte	0x04, 0x17
        /*003a*/ 	.short	(.L_102 - .L_101)
.L_101:
        /*003c*/ 	.word	0x00000000
        /*0040*/ 	.short	0x0001
        /*0042*/ 	.short	0x0008
        /*0044*/ 	.byte	0x00, 0xf5, 0x21, 0x00


	//----- nvinfo : EIATTR_KPARAM_INFO
	.align		4
.L_102:
        /*0048*/ 	.byte	0x04, 0x17
        /*004a*/ 	.short	(.L_104 - .L_103)
.L_103:
        /*004c*/ 	.word	0x00000000
        /*0050*/ 	.short	0x0000
        /*0052*/ 	.short	0x0000
        /*0054*/ 	.byte	0x00, 0xf5, 0x21, 0x00


	//----- nvinfo : EIATTR_SPARSE_MMA_MASK
	.align		4
.L_104:
        /*0058*/ 	.byte	0x03, 0x50
        /*005a*/ 	.short	0x0000


	//----- nvinfo : EIATTR_MAXREG_COUNT
	.align		4
        /*005c*/ 	.byte	0x03, 0x1b
        /*005e*/ 	.short	0x00ff


	//----- nvinfo : EIATTR_MERCURY_ISA_VERSION
	.align		4
        /*0060*/ 	.byte	0x03, 0x5f
        /*0062*/ 	.short	0x0101


	//----- nvinfo : EIATTR_VRC_CTA_INIT_COUNT
	.align		4
        /*0064*/ 	.byte	0x02, 0x4a
	.zero		1
	.zero		1


	//----- nvinfo : EIATTR_EXIT_INSTR_OFFSETS
	.align		4
        /*0068*/ 	.byte	0x04, 0x1c
        /*006a*/ 	.short	(.L_106 - .L_105)


	//   ....[0]....
.L_105:
        /*006c*/ 	.word	0x00000070


	//   ....[1]....
        /*0070*/ 	.word	0x00000db0


	//----- nvinfo : EIATTR_CRS_STACK_SIZE
	.align		4
.L_106:
        /*0074*/ 	.byte	0x04, 0x1e
        /*0076*/ 	.short	(.L_108 - .L_107)
.L_107:
        /*0078*/ 	.word	0x00000000


	//----- nvinfo : EIATTR_CBANK_PARAM_SIZE
	.align		4
.L_108:
        /*007c*/ 	.byte	0x03, 0x19
        /*007e*/ 	.short	0x0020


	//----- nvinfo : EIATTR_PARAM_CBANK
	.align		4
        /*0080*/ 	.byte	0x04, 0x0a
        /*0082*/ 	.short	(.L_110 - .L_109)
	.align		4
.L_109:
        /*0084*/ 	.word	index@(.nv.constant0._Z22computeDistancesKernelPKdS0_Pdii)
        /*0088*/ 	.short	0x0380
        /*008a*/ 	.short	0x0020


	//----- nvinfo : EIATTR_SW_WAR
	.align		4
.L_110:
        /*008c*/ 	.byte	0x04, 0x36
        /*008e*/ 	.short	(.L_112 - .L_111)
.L_111:
        /*0090*/ 	.word	0x00000008
.L_112:


//--------------------- .nv.callgraph             --------------------------
	.section	.nv.callgraph,"",@"SHT_CUDA_CALLGRAPH"
	.align	4
	.sectionentsize	8
	.align		4
        /*0000*/ 	.word	0x00000000
	.align		4
        /*0004*/ 	.word	0xffffffff
	.align		4
        /*0008*/ 	.word	0x00000000
	.align		4
        /*000c*/ 	.word	0xfffffffe
	.align		4
        /*0010*/ 	.word	0x00000000
	.align		4
        /*0014*/ 	.word	0xfffffffd
	.align		4
        /*0018*/ 	.word	0x00000000
	.align		4
        /*001c*/ 	.word	0xfffffffc


//--------------------- .nv.constant4             --------------------------
	.section	.nv.constant4,"a",@progbits
	.align	8
	.align		8
.nv.constant4:
        /*0000*/ 	.dword	_ZN34_INTERNAL_e89f3bbb_4_k_cu_623c4d2f4cuda3std3__45__cpo5beginE
	.align		8
        /*0008*/ 	.dword	_ZN34_INTERNAL_e89f3bbb_4_k_cu_623c4d2f4cuda3std3__45__cpo3endE
	.align		8
        /*0010*/ 	.dword	_ZN34_INTERNAL_e89f3bbb_4_k_cu_623c4d2f4cuda3std3__45__cpo6cbeginE
	.align		8
        /*0018*/ 	.dword	_ZN34_INTERNAL_e89f3bbb_4_k_cu_623c4d2f4cuda3std3__45__cpo4cendE
	.align		8
        /*0020*/ 	.dword	_ZN34_INTERNAL_e89f3bbb_4_k_cu_623c4d2f4cuda3std3__45__cpo6rbeginE
	.align		8
        /*0028*/ 	.dword	_ZN34_INTERNAL_e89f3bbb_4_k_cu_623c4d2f4cuda3std3__45__cpo4rendE
	.align		8
        /*0030*/ 	.dword	_ZN34_INTERNAL_e89f3bbb_4_k_cu_623c4d2f4cuda3std3__45__cpo7crbeginE
	.align		8
        /*0038*/ 	.dword	_ZN34_INTERNAL_e89f3bbb_4_k_cu_623c4d2f4cuda3std3__45__cpo5crendE
	.align		8
        /*0040*/ 	.dword	_ZN34_INTERNAL_e89f3bbb_4_k_cu_623c4d2f4cuda3std3__436_GLOBAL__N__e89f3bbb_4_k_cu_623c4d2f6ignoreE
	.align		8
        /*0048*/ 	.dword	_ZN34_INTERNAL_e89f3bbb_4_k_cu_623c4d2f4cuda3std3__419piecewise_constructE
	.align		8
        /*0050*/ 	.dword	_ZN34_INTERNAL_e89f3bbb_4_k_cu_623c4d2f4cuda3std3__48in_placeE
	.align		8
        /*0058*/ 	.dword	_ZN34_INTERNAL_e89f3bbb_4_k_cu_623c4d2f4cuda3std3__420unreachable_sentinelE
	.align		8
        /*0060*/ 	.dword	_ZN34_INTERNAL_e89f3bbb_4_k_cu_623c4d2f4cuda3std3__47nulloptE
	.align		8
        /*0068*/ 	.dword	_ZN34_INTERNAL_e89f3bbb_4_k_cu_623c4d2f4cuda3std3__48unexpectE
	.align		8
        /*0070*/ 	.dword	_ZN34_INTERNAL_e89f3bbb_4_k_cu_623c4d2f4cuda3std6ranges3__45__cpo4swapE
	.align		8
        /*0078*/ 	.dword	_ZN34_INTERNAL_e89f3bbb_4_k_cu_623c4d2f4cuda3std6ranges3__45__cpo9iter_moveE
	.align		8
        /*0080*/ 	.dword	_ZN34_INTERNAL_e89f3bbb_4_k_cu_623c4d2f4cuda3std6ranges3__45__cpo5beginE
	.align		8
        /*0088*/ 	.dword	_ZN34_INTERNAL_e89f3bbb_4_k_cu_623c4d2f4cuda3std6ranges3__45__cpo3endE
	.align		8
        /*0090*/ 	.dword	_ZN34_INTERNAL_e89f3bbb_4_k_cu_623c4d2f4cuda3std6ranges3__45__cpo6cbeginE
	.align		8
        /*0098*/ 	.dword	_ZN34_INTERNAL_e89f3bbb_4_k_cu_623c4d2f4cuda3std6ranges3__45__cpo4cendE
	.align		8
        /*00a0*/ 	.dword	_ZN34_INTERNAL_e89f3bbb_4_k_cu_623c4d2f4cuda3std6ranges3__45__cpo7advanceE
	.align		8
        /*00a8*/ 	.dword	_ZN34_INTERNAL_e89f3bbb_4_k_cu_623c4d2f4cuda3std6ranges3__45__cpo9iter_swapE
	.align		8
        /*00b0*/ 	.dword	_ZN34_INTERNAL_e89f3bbb_4_k_cu_623c4d2f4cuda3std6ranges3__45__cpo4nextE
	.align		8
        /*00b8*/ 	.dword	_ZN34_INTERNAL_e89f3bbb_4_k_cu_623c4d2f4cuda3std6ranges3__45__cpo4prevE
	.align		8
        /*00c0*/ 	.dword	_ZN34_INTERNAL_e89f3bbb_4_k_cu_623c4d2f4cuda3std6ranges3__45__cpo4dataE
	.align		8
        /*00c8*/ 	.dword	_ZN34_INTERNAL_e89f3bbb_4_k_cu_623c4d2f4cuda3std6ranges3__45__cpo5cdataE
	.align		8
        /*00d0*/ 	.dword	_ZN34_INTERNAL_e89f3bbb_4_k_cu_623c4d2f4cuda3std6ranges3__45__cpo4sizeE
	.align		8
        /*00d8*/ 	.dword	_ZN34_INTERNAL_e89f3bbb_4_k_cu_623c4d2f4cuda3std6ranges3__45__cpo5ssizeE
	.align		8
        /*00e0*/ 	.dword	_ZN34_INTERNAL_e89f3bbb_4_k_cu_623c4d2f4cuda3std6ranges3__45__cpo8distanceE
	.align		8
        /*00e8*/ 	.dword	_ZN34_INTERNAL_e89f3bbb_4_k_cu_623c4d2f6thrust24THRUST_300001_SM_1000_NS8cuda_cub3parE
	.align		8
        /*00f0*/ 	.dword	_ZN34_INTERNAL_e89f3bbb_4_k_cu_623c4d2f6thrust24THRUST_300001_SM_1000_NS8cuda_cub10par_nosyncE
	.align		8
        /*00f8*/ 	.dword	_ZN34_INTERNAL_e89f3bbb_4_k_cu_623c4d2f6thrust24THRUST_300001_SM_1000_NS6system6detail10sequential3seqE
	.align		8
        /*0100*/ 	.dword	_ZN34_INTERNAL_e89f3bbb_4_k_cu_623c4d2f6thrust24THRUST_300001_SM_1000_NS6system3cpp3parE
	.align		8
        /*0108*/ 	.dword	_ZN34_INTERNAL_e89f3bbb_4_k_cu_623c4d2f6thrust24THRUST_300001_SM_1000_NS12placeholders2_1E
	.align		8
        /*0110*/ 	.dword	_ZN34_INTERNAL_e89f3bbb_4_k_cu_623c4d2f6thrust24THRUST_300001_SM_1000_NS12placeholders2_2E
	.align		8
        /*0118*/ 	.dword	_ZN34_INTERNAL_e89f3bbb_4_k_cu_623c4d2f6thrust24THRUST_300001_SM_1000_NS12placeholders2_3E
	.align		8
        /*0120*/ 	.dword	_ZN34_INTERNAL_e89f3bbb_4_k_cu_623c4d2f6thrust24THRUST_300001_SM_1000_NS12placeholders2_4E
	.align		8
        /*0128*/ 	.dword	_ZN34_INTERNAL_e89f3bbb_4_k_cu_623c4d2f6thrust24THRUST_300001_SM_1000_NS12placeholders2_5E
	.align		8
        /*0130*/ 	.dword	_ZN34_INTERNAL_e89f3bbb_4_k_cu_623c4d2f6thrust24THRUST_300001_SM_1000_NS12placeholders2_6E
	.align		8
        /*0138*/ 	.dword	_ZN34_INTERNAL_e89f3bbb_4_k_cu_623c4d2f6thrust24THRUST_300001_SM_1000_NS12placeholders2_7E
	.align		8
        /*0140*/ 	.dword	_ZN34_INTERNAL_e89f3bbb_4_k_cu_623c4d2f6thrust24THRUST_300001_SM_1000_NS12placeholders2_8E
	.align		8
        /*0148*/ 	.dword	_ZN34_INTERNAL_e89f3bbb_4_k_cu_623c4d2f6thrust24THRUST_300001_SM_1000_NS12placeholders2_9E
	.align		8
        /*0150*/ 	.dword	_ZN34_INTERNAL_e89f3bbb_4_k_cu_623c4d2f6thrust24THRUST_300001_SM_1000_NS12placeholders3_10E
	.align		8
        /*0158*/ 	.dword	_ZN34_INTERNAL_e89f3bbb_4_k_cu_623c4d2f6thrust24THRUST_300001_SM_1000_NS3seqE
	.align		8
        /*0160*/ 	.dword	_ZN34_INTERNAL_e89f3bbb_4_k_cu_623c4d2f6thrust24THRUST_300001_SM_1000_NS6deviceE


//--------------------- .text._ZN3cub18CUB_300001_SM_10006detail11EmptyKernelIvEEvv --------------------------
	.section	.text._ZN3cub18CUB_300001_SM_10006detail11EmptyKernelIvEEvv,"ax",@progbits
	.align	128
        .global         _ZN3cub18CUB_300001_SM_10006detail11EmptyKernelIvEEvv
        .type           _ZN3cub18CUB_300001_SM_10006detail11EmptyKernelIvEEvv,@function
        .size           _ZN3cub18CUB_300001_SM_10006detail11EmptyKernelIvEEvv,(.L_x_20 - _ZN3cub18CUB_300001_SM_10006detail11EmptyKernelIvEEvv)
        .other          _ZN3cub18CUB_300001_SM_10006detail11EmptyKernelIvEEvv,@"STO_CUDA_ENTRY STV_DEFAULT"
_ZN3cub18CUB_300001_SM_10006detail11EmptyKernelIvEEvv:
.text._ZN3cub18CUB_300001_SM_10006detail11EmptyKernelIvEEvv:
[----:B------:R-:W-:Y:S01]  /*0000*/  LDC R1, c[0x0][0x37c] ;  /* 0x0000df00ff017b82 */ /* 0x000fe20000000800 */
[----:B------:R-:W-:Y:S05]  /*0010*/  EXIT ;  /* 0x000000000000794d */ /* 0x000fea0003800000 */
.L_x_0:
[----:B------:R-:W-:-:S00]  /*0020*/  BRA `(.L_x_0) ;  /* 0xfffffffc00fc7947 */ /* 0x000fc0000383ffff */
[----:B------:R-:W-:-:S00]  /*0030*/  NOP ;  /* 0x0000000000007918 */ /* 0x000fc00000000000 */
        /* <DEDUP_REMOVED lines=12> */
.L_x_20:


//--------------------- .text._Z21generateSamplesKernelPKdS0_PdPKiPKfii --------------------------
	.section	.text._Z21generateSamplesKernelPKdS0_PdPKiPKfii,"ax",@progbits
	.align	128
        .global         _Z21generateSamplesKernelPKdS0_PdPKiPKfii
        .type           _Z21generateSamplesKernelPKdS0_PdPKiPKfii,@function
        .size           _Z21generateSamplesKernelPKdS0_PdPKiPKfii,(.L_x_21 - _Z21generateSamplesKernelPKdS0_PdPKiPKfii)
        .other          _Z21generateSamplesKernelPKdS0_PdPKiPKfii,@"STO_CUDA_ENTRY STV_DEFAULT"
_Z21generateSamplesKernelPKdS0_PdPKiPKfii:
.text._Z21generateSamplesKernelPKdS0_PdPKiPKfii:
[----:B------:R-:W-:Y:S01]  /*0000*/  LDC R1, c[0x0][0x37c] ;  /* 0x0000df00ff017b82 */ /* 0x000fe20000000800 */
[----:B------:R-:W0:Y:S07]  /*0010*/  S2R R0, SR_TID.X ;  /* 0x0000000000007919 */ /* 0x000e2e0000002100 */
[----:B------:R-:W0:Y:S01]  /*0020*/  S2UR UR4, SR_CTAID.X ;  /* 0x00000000000479c3 */ /* 0x000e220000002500 */
[----:B------:R-:W1:Y:S07]  /*0030*/  LDCU UR5, c[0x0][0x3ac] ;  /* 0x00007580ff0577ac */ /* 0x000e6e0008000800 */
[----:B------:R-:W0:Y:S02]  /*0040*/  LDC R3, c[0x0][0x360] ;  /* 0x0000d800ff037b82 */ /* 0x000e240000000800 */
[----:B0-----:R-:W-:-:S05]  /*0050*/  IMAD R3, R3, UR4, R0 ;  /* 0x0000000403037c24 */ /* 0x001fca000f8e0200 */
[----:B-1----:R-:W-:-:S13]  /*0060*/  ISETP.GE.AND P0, PT, R3, UR5, PT ;  /* 0x0000000503007c0c */ /* 0x002fda000bf06270 */
[----:B------:R-:W-:Y:S05]  /*0070*/  @P0 EXIT ;  /* 0x000000000000094d */ /* 0x000fea0003800000 */
[----:B------:R-:W0:Y:S02]  /*0080*/  LDC R0, c[0x0][0x3a8] ;  /* 0x0000ea00ff007b82 */ /* 0x000e240000000800 */
[----:B0-----:R-:W-:-:S13]  /*0090*/  ISETP.GE.AND P0, PT, R0, 0x1, PT ;  /* 0x000000010000780c */ /* 0x001fda0003f06270 */
[----:B------:R-:W-:Y:S05]  /*00a0*/  @!P0 EXIT ;  /* 0x000000000000894d */ /* 0x000fea0003800000 */
[----:B------:R-:W0:Y:S01]  /*00b0*/  LDC.64 R12, c[0x0][0x3a0] ;  /* 0x0000e800ff0c7b82 */ /* 0x000e220000000a00 */
[----:B------:R-:W1:Y:S01]  /*00c0*/  LDCU.64 UR8, c[0x0][0x358] ;  /* 0x00006b00ff0877ac */ /* 0x000e620008000a00 */
[----:B------:R-:W-:-:S06]  /*00d0*/  SHF.L.U32 R5, R3, 0x1, RZ ;  /* 0x0000000103057819 */ /* 0x000fcc00000006ff */
[----:B------:R-:W2:Y:S01]  /*00e0*/  LDC.64 R10, c[0x0][0x398] ;  /* 0x0000e600ff0a7b82 */ /* 0x000ea20000000a00 */
[----:B0-----:R-:W-:-:S05]  /*00f0*/  IMAD.WIDE R12, R3, 0x4, R12 ;  /* 0x00000004030c7825 */ /* 0x001fca00078e020c */
[----:B-1----:R-:W3:Y:S01]  /*0100*/  LDG.E R8, desc[UR8][R12.64] ;  /* 0x000000080c087981 */ /* 0x002ee2000c1e1900 */
[----:B--2---:R-:W-:-:S05]  /*0110*/  IMAD.WIDE R10, R5, 0x4, R10 ;  /* 0x00000004050a7825 */ /* 0x004fca00078e020a */
[----:B------:R-:W2:Y:S04]  /*0120*/  LDG.E R5, desc[UR8][R10.64+0x4] ;  /* 0x000004080a057981 */ /* 0x000ea8000c1e1900 */
[----:B------:R-:W4:Y:S01]  /*0130*/  LDG.E R7, desc[UR8][R10.64] ;  /* 0x000000080a077981 */ /* 0x000f22000c1e1900 */
[C---:B------:R-:W-:Y:S02]  /*0140*/  ISETP.GE.U32.AND P1, PT, R0.reuse, 0x8, PT ;  /* 0x000000080000780c */ /* 0x040fe40003f26070 */
[----:B------:R-:W-:Y:S01]  /*0150*/  LOP3.LUT R2, R0, 0x7, RZ, 0xc0, !PT ;  /* 0x0000000700027812 */ /* 0x000fe200078ec0ff */
[-C--:B------:R-:W-:Y:S02]  /*0160*/  IMAD R3, R3, R0.reuse, RZ ;  /* 0x0000000003037224 */ /* 0x080fe400078e02ff */
[----:B------:R-:W-:Y:S01]  /*0170*/  IMAD.MOV.U32 R4, RZ, RZ, RZ ;  /* 0x000000ffff047224 */ /* 0x000fe200078e00ff */
[----:B------:R-:W-:Y:S01]  /*0180*/  ISETP.NE.AND P0, PT, R2, RZ, PT ;  /* 0x000000ff0200720c */ /* 0x000fe20003f05270 */
[----:B---3--:R-:W0:Y:S01]  /*0190*/  F2F.F64.F32 R8, R8 ;  /* 0x0000000800087310 */ /* 0x008e220000201800 */
[----:B--2---:R-:W-:-:S02]  /*01a0*/  IMAD R5, R5, R0, RZ ;  /* 0x0000000005057224 */ /* 0x004fc400078e02ff */
[----:B----4-:R-:W-:-:S03]  /*01b0*/  IMAD R7, R7, R0, RZ ;  /* 0x0000000007077224 */ /* 0x010fc600078e02ff */
[----:B------:R-:W-:Y:S06]  /*01c0*/  @!P1 BRA `(.L_x_1) ;  /* 0x0000000400009947 */ /* 0x000fec0003800000 */
[----:B------:R-:W1:Y:S01]  /*01d0*/  LDCU.64 UR6, c[0x0][0x380] ;  /* 0x00007000ff0677ac */ /* 0x000e620008000a00 */
[----:B------:R-:W-:Y:S01]  /*01e0*/  LOP3.LUT R4, R0, 0x7ffffff8, RZ, 0xc0, !PT ;  /* 0x7ffffff800047812 */ /* 0x000fe200078ec0ff */
[----:B------:R-:W-:Y:S01]  /*01f0*/  IMAD.MOV.U32 R23, RZ, RZ, R5 ;  /* 0x000000ffff177224 */ /* 0x000fe200078e0005 */
[----:B------:R-:W-:Y:S01]  /*0200*/  MOV R6, R3 ;  /* 0x0000000300067202 */ /* 0x000fe20000000f00 */
[----:B------:R-:W2:Y:S01]  /*0210*/  LDCU.64 UR4, c[0x0][0x390] ;  /* 0x00007200ff0477ac */ /* 0x000ea20008000a00 */
[----:B------:R-:W-:Y:S01]  /*0220*/  MOV R25, R7 ;  /* 0x0000000700197202 */ /* 0x000fe20000000f00 */
[----:B------:R-:W-:Y:S01]  /*0230*/  IMAD.MOV R22, RZ, RZ, -R4 ;  /* 0x000000ffff167224 */ /* 0x000fe200078e0a04 */
[----:B-1----:R-:W-:-:S04]  /*0240*/  UIADD3 UR6, UP0, UPT, UR6, 0x20, URZ ;  /* 0x0000002006067890 */ /* 0x002fc8000ff1e0ff */
[----:B------:R-:W-:Y:S02]  /*0250*/  UIADD3.X UR7, UPT, UPT, URZ, UR7, URZ, UP0, !UPT ;  /* 0x00000007ff077290 */ /* 0x000fe400087fe4ff */
[----:B--2---:R-:W-:Y:S01]  /*0260*/  UIADD3 UR4, UP1, UPT, UR4, 0x20, URZ ;  /* 0x0000002004047890 */ /* 0x004fe2000ff3e0ff */
[----:B------:R-:W-:-:S03]  /*0270*/  MOV R10, UR6 ;  /* 0x00000006000a7c02 */ /* 0x000fc60008000f00 */
[----:B------:R-:W-:Y:S01]  /*0280*/  IMAD.U32 R11, RZ, RZ, UR7 ;  /* 0x00000007ff0b7e24 */ /* 0x000fe2000f8e00ff */
[----:B------:R-:W-:-:S12]  /*0290*/  UIADD3.X UR5, UPT, UPT, URZ, UR5, URZ, UP1, !UPT ;  /* 0x00000005ff057290 */ /* 0x000fd80008ffe4ff */
.L_x_2:
[----:B------:R-:W-:-:S04]  /*02a0*/  IMAD.WIDE R16, R25, 0x8, R10 ;  /* 0x0000000819107825 */ /* 0x000fc800078e020a */
[----:B------:R-:W-:Y:S01]  /*02b0*/  IMAD.WIDE R14, R23, 0x8, R10 ;  /* 0x00000008170e7825 */ /* 0x000fe200078e020a */
[----:B------:R-:W2:Y:S04]  /*02c0*/  LDG.E.64 R18, desc[UR8][R16.64+-0x20] ;  /* 0xffffe00810127981 */ /* 0x000ea8000c1e1b00 */
[----:B-1----:R-:W2:Y:S01]  /*02d0*/  LDG.E.64 R26, desc[UR8][R14.64+-0x20] ;  /* 0xffffe0080e1a7981 */ /* 0x002ea2000c1e1b00 */
[----:B------:R-:W-:Y:S01]  /*02e0*/  MOV R12, UR4 ;  /* 0x00000004000c7c02 */ /* 0x000fe20008000f00 */
[----:B------:R-:W-:-:S04]  /*02f0*/  IMAD.U32 R13, RZ, RZ, UR5 ;  /* 0x00000005ff0d7e24 */ /* 0x000fc8000f8e00ff */
[----:B------:R-:W-:Y:S01]  /*0300*/  IMAD.WIDE R12, R6, 0x8, R12 ;  /* 0x00000008060c7825 */ /* 0x000fe200078e020c */
[----:B--2---:R-:W-:-:S08]  /*0310*/  DADD R26, -R18, R26 ;  /* 0x00000000121a7229 */ /* 0x004fd0000000011a */
[----:B0-----:R-:W-:-:S07]  /*0320*/  DFMA R26, R8, R26, R18 ;  /* 0x0000001a081a722b */ /* 0x001fce0000000012 */
[----:B------:R-:W-:Y:S04]  /*0330*/  STG.E.64 desc[UR8][R12.64+-0x20], R26 ;  /* 0xffffe01a0c007986 */ /* 0x000fe8000c101b08 */
[----:B------:R-:W2:Y:S04]  /*0340*/  LDG.E.64 R20, desc[UR8][R16.64+-0x18] ;  /* 0xffffe80810147981 */ /* 0x000ea8000c1e1b00 */
[----:B------:R-:W2:Y:S02]  /*0350*/  LDG.E.64 R18, desc[UR8][R14.64+-0x18] ;  /* 0xffffe8080e127981 */ /* 0x000ea4000c1e1b00 */
[----:B--2---:R-:W-:-:S08]  /*0360*/  DADD R18, -R20, R18 ;  /* 0x0000000014127229 */ /* 0x004fd00000000112 */
[----:B------:R-:W-:-:S07]  /*0370*/  DFMA R28, R8, R18, R20 ;  /* 0x00000012081c722b */ /* 0x000fce0000000014 */
[----:B------:R0:W-:Y:S04]  /*0380*/  STG.E.64 desc[UR8][R12.64+-0x18], R28 ;  /* 0xffffe81c0c007986 */ /* 0x0001e8000c101b08 */
[----:B------:R-:W2:Y:S04]  /*0390*/  LDG.E.64 R20, desc[UR8][R16.64+-0x10] ;  /* 0xfffff00810147981 */ /* 0x000ea8000c1e1b00 */
[----:B------:R-:W2:Y:S02]  /*03a0*/  LDG.E.64 R18, desc[UR8][R14.64+-0x10] ;  /* 0xfffff0080e127981 */ /* 0x000ea4000c1e1b00 */
[----:B--2---:R-:W-:-:S08]  /*03b0*/  DADD R18, -R20, R18 ;  /* 0x0000000014127229 */ /* 0x004fd00000000112 */
[----:B0-----:R-:W-:-:S07]  /*03c0*/  DFMA R28, R8, R18, R20 ;  /* 0x00000012081c722b */ /* 0x001fce0000000014 */
[----:B------:R0:W-:Y:S04]  /*03d0*/  STG.E.64 desc[UR8][R12.64+-0x10], R28 ;  /* 0xfffff01c0c007986 */ /* 0x0001e8000c101b08 */
        /* <DEDUP_REMOVED lines=13> */
[----:B-1----:R-:W-:-:S07]  /*04b0*/  DFMA R26, R8, R18, R20 ;  /* 0x00000012081a722b */ /* 0x002fce0000000014 */
[----:B------:R1:W-:Y:S04]  /*04c0*/  STG.E.64 desc[UR8][R12.64+0x8], R26 ;  /* 0x0000081a0c007986 */ /* 0x0003e8000c101b08 */
[----:B------:R-:W2:Y:S04]  /*04d0*/  LDG.E.64 R18, desc[UR8][R16.64+0x10] ;  /* 0x0000100810127981 */ /* 0x000ea8000c1e1b00 */
[----:B------:R-:W2:Y:S02]  /*04e0*/  LDG.E.64 R20, desc[UR8][R14.64+0x10] ;  /* 0x000010080e147981 */ /* 0x000ea4000c1e1b00 */
[----:B--2---:R-:W-:-:S08]  /*04f0*/  DADD R20, -R18, R20 ;  /* 0x0000000012147229 */ /* 0x004fd00000000114 */
[----:B------:R-:W-:-:S07]  /*0500*/  DFMA R20, R8, R20, R18 ;  /* 0x000000140814722b */ /* 0x000fce0000000012 */
[----:B------:R1:W-:Y:S04]  /*0510*/  STG.E.64 desc[UR8][R12.64+0x10], R20 ;  /* 0x000010140c007986 */ /* 0x0003e8000c101b08 */
[----:B------:R-:W2:Y:S04]  /*0520*/  LDG.E.64 R18, desc[UR8][R16.64+0x18] ;  /* 0x0000180810127981 */ /* 0x000ea8000c1e1b00 */
[----:B0-----:R-:W2:Y:S01]  /*0530*/  LDG.E.64 R28, desc[UR8][R14.64+0x18] ;  /* 0x000018080e1c7981 */ /* 0x001ea2000c1e1b00 */
[----:B------:R-:W-:Y:S01]  /*0540*/  IADD3 R22, PT, PT, R22, 0x8, RZ ;  /* 0x0000000816167810 */ /* 0x000fe20007ffe0ff */
[----:B------:R-:W-:Y:S01]  /*0550*/  VIADD R25, R25, 0x8 ;  /* 0x0000000819197836 */ /* 0x000fe20000000000 */
[----:B------:R-:W-:Y:S01]  /*0560*/  IADD3 R23, PT, PT, R23, 0x8, RZ ;  /* 0x0000000817177810 */ /* 0x000fe20007ffe0ff */
[----:B------:R-:W-:Y:S01]  /*0570*/  VIADD R6, R6, 0x8 ;  /* 0x0000000806067836 */ /* 0x000fe20000000000 */
[----:B------:R-:W-:Y:S01]  /*0580*/  ISETP.NE.AND P1, PT, R22, RZ, PT ;  /* 0x000000ff1600720c */ /* 0x000fe20003f25270 */
[----:B--2---:R-:W-:-:S08]  /*0590*/  DADD R28, -R18, R28 ;  /* 0x00000000121c7229 */ /* 0x004fd0000000011c */
[----:B------:R-:W-:-:S07]  /*05a0*/  DFMA R28, R8, R28, R18 ;  /* 0x0000001c081c722b */ /* 0x000fce0000000012 */
[----:B------:R1:W-:Y:S01]  /*05b0*/  STG.E.64 desc[UR8][R12.64+0x18], R28 ;  /* 0x0000181c0c007986 */ /* 0x0003e2000c101b08 */
[----:B------:R-:W-:Y:S05]  /*05c0*/  @P1 BRA `(.L_x_2) ;  /* 0xfffffffc00341947 */ /* 0x000fea000383ffff */
.L_x_1:
[----:B------:R-:W-:Y:S05]  /*05d0*/  @!P0 EXIT ;  /* 0x000000000000894d */ /* 0x000fea0003800000 */
[----:B------:R-:W-:Y:S02]  /*05e0*/  ISETP.GE.U32.AND P0, PT, R2, 0x4, PT ;  /* 0x000000040200780c */ /* 0x000fe40003f06070 */
[----:B------:R-:W-:-:S04]  /*05f0*/  LOP3.LUT R6, R0, 0x3, RZ, 0xc0, !PT ;  /* 0x0000000300067812 */ /* 0x000fc800078ec0ff */
[----:B------:R-:W-:-:S07]  /*0600*/  ISETP.NE.AND P1, PT, R6, RZ, PT ;  /* 0x000000ff0600720c */ /* 0x000fce0003f25270 */
[----:B------:R-:W-:Y:S06]  /*0610*/  @!P0 BRA `(.L_x_3) ;  /* 0x0000000000748947 */ /* 0x000fec0003800000 */
[----:B------:R-:W2:Y:S01]  /*0620*/  LDC.64 R10, c[0x0][0x380] ;  /* 0x0000e000ff0a7b82 */ /* 0x000ea20000000a00 */
[-C--:B-1----:R-:W-:Y:S02]  /*0630*/  IADD3 R13, PT, PT, R7, R4.reuse, RZ ;  /* 0x00000004070d7210 */ /* 0x082fe40007ffe0ff */
[----:B------:R-:W-:-:S03]  /*0640*/  IADD3 R15, PT, PT, R5, R4, RZ ;  /* 0x00000004050f7210 */ /* 0x000fc60007ffe0ff */
[----:B--2---:R-:W-:-:S04]  /*0650*/  IMAD.WIDE R12, R13, 0x8, R10 ;  /* 0x000000080d0c7825 */ /* 0x004fc800078e020a */
[----:B------:R-:W-:Y:S01]  /*0660*/  IMAD.WIDE R10, R15, 0x8, R10 ;  /* 0x000000080f0a7825 */ /* 0x000fe200078e020a */
[----:B------:R-:W2:Y:S01]  /*0670*/  LDG.E.64 R16, desc[UR8][R12.64] ;  /* 0x000000080c107981 */ /* 0x000ea2000c1e1b00 */
[----:B------:R-:W1:Y:S03]  /*0680*/  LDC.64 R14, c[0x0][0x390] ;  /* 0x0000e400ff0e7b82 */ /* 0x000e660000000a00 */
[----:B------:R-:W2:Y:S01]  /*0690*/  LDG.E.64 R18, desc[UR8][R10.64] ;  /* 0x000000080a127981 */ /* 0x000ea2000c1e1b00 */
[----:B------:R-:W-:-:S04]  /*06a0*/  IMAD.IADD R21, R3, 0x1, R4 ;  /* 0x0000000103157824 */ /* 0x000fc800078e0204 */
[----:B-1----:R-:W-:Y:S01]  /*06b0*/  IMAD.WIDE R14, R21, 0x8, R14 ;  /* 0x00000008150e7825 */ /* 0x002fe200078e020e */
        /* <DEDUP_REMOVED lines=8> */
[----:B------:R-:W3:Y:S04]  /*0740*/  LDG.E.64 R16, desc[UR8][R12.64+0x10] ;  /* 0x000010080c107981 */ /* 0x000ee8000c1e1b00 */
[----:B------:R-:W3:Y:S02]  /*0750*/  LDG.E.64 R22, desc[UR8][R10.64+0x10] ;  /* 0x000010080a167981 */ /* 0x000ee4000c1e1b00 */
[----:B---3--:R-:W-:-:S08]  /*0760*/  DADD R22, -R16, R22 ;  /* 0x0000000010167229 */ /* 0x008fd00000000116 */
[----:B------:R-:W-:-:S07]  /*0770*/  DFMA R22, R8, R22, R16 ;  /* 0x000000160816722b */ /* 0x000fce0000000010 */
[----:B------:R2:W-:Y:S04]  /*0780*/  STG.E.64 desc[UR8][R14.64+0x10], R22 ;  /* 0x000010160e007986 */ /* 0x0005e8000c101b08 */
[----:B------:R-:W3:Y:S04]  /*0790*/  LDG.E.64 R16, desc[UR8][R12.64+0x18] ;  /* 0x000018080c107981 */ /* 0x000ee8000c1e1b00 */
[----:B0-----:R-:W3:Y:S01]  /*07a0*/  LDG.E.64 R18, desc[UR8][R10.64+0x18] ;  /* 0x000018080a127981 */ /* 0x001ee2000c1e1b00 */
[----:B------:R-:W-:Y:S01]  /*07b0*/  IADD3 R4, PT, PT, R4, 0x4, RZ ;  /* 0x0000000404047810 */ /* 0x000fe20007ffe0ff */
[----:B---3--:R-:W-:-:S08]  /*07c0*/  DADD R18, -R16, R18 ;  /* 0x0000000010127229 */ /* 0x008fd00000000112 */
[----:B------:R-:W-:-:S07]  /*07d0*/  DFMA R18, R8, R18, R16 ;  /* 0x000000120812722b */ /* 0x000fce0000000010 */
[----:B------:R2:W-:Y:S04]  /*07e0*/  STG.E.64 desc[UR8][R14.64+0x18], R18 ;  /* 0x000018120e007986 */ /* 0x0005e8000c101b08 */
.L_x_3:
[----:B------:R-:W-:Y:S05]  /*07f0*/  @!P1 EXIT ;  /* 0x000000000000994d */ /* 0x000fea0003800000 */
[----:B------:R-:W-:Y:S02]  /*0800*/  ISETP.NE.AND P0, PT, R6, 0x1, PT ;  /* 0x000000010600780c */ /* 0x000fe40003f05270 */
[----:B------:R-:W-:-:S04]  /*0810*/  LOP3.LUT R0, R0, 0x1, RZ, 0xc0, !PT ;  /* 0x0000000100007812 */ /* 0x000fc800078ec0ff */
[----:B------:R-:W-:-:S07]  /*0820*/  ISETP.NE.U32.AND P1, PT, R0, 0x1, PT ;  /* 0x000000010000780c */ /* 0x000fce0003f25070 */
[----:B------:R-:W-:Y:S06]  /*0830*/  @!P0 BRA `(.L_x_4) ;  /* 0x00000000004c8947 */ /* 0x000fec0003800000 */
[----:B-1----:R-:W1:Y:S01]  /*0840*/  LDC.64 R12, c[0x0][0x380] ;  /* 0x0000e000ff0c7b82 */ /* 0x002e620000000a00 */
[----:B------:R-:W-:Y:S01]  /*0850*/  IADD3 R11, PT, PT, R7, R4, RZ ;  /* 0x00000004070b7210 */ /* 0x000fe20007ffe0ff */
[----:B--2---:R-:W-:-:S06]  /*0860*/  IMAD.IADD R15, R5, 0x1, R4 ;  /* 0x00000001050f7824 */ /* 0x004fcc00078e0204 */
[----:B------:R-:W2:Y:S01]  /*0870*/  LDC.64 R18, c[0x0][0x390] ;  /* 0x0000e400ff127b82 */ /* 0x000ea20000000a00 */
[----:B-1----:R-:W-:-:S04]  /*0880*/  IMAD.WIDE R10, R11, 0x8, R12 ;  /* 0x000000080b0a7825 */ /* 0x002fc800078e020c */
[----:B------:R-:W-:Y:S02]  /*0890*/  IMAD.WIDE R12, R15, 0x8, R12 ;  /* 0x000000080f0c7825 */ /* 0x000fe400078e020c */
[----:B------:R-:W3:Y:S04]  /*08a0*/  LDG.E.64 R14, desc[UR8][R10.64] ;  /* 0x000000080a0e7981 */ /* 0x000ee8000c1e1b00 */
[----:B------:R-:W3:Y:S01]  /*08b0*/  LDG.E.64 R16, desc[UR8][R12.64] ;  /* 0x000000080c107981 */ /* 0x000ee2000c1e1b00 */
[----:B------:R-:W-:-:S05]  /*08c0*/  IADD3 R21, PT, PT, R3, R4, RZ ;  /* 0x0000000403157210 */ /* 0x000fca0007ffe0ff */
[----:B--2---:R-:W-:Y:S01]  /*08d0*/  IMAD.WIDE R20, R21, 0x8, R18 ;  /* 0x0000000815147825 */ /* 0x004fe200078e0212 */
[----:B---3--:R-:W-:-:S08]  /*08e0*/  DADD R16, -R14, R16 ;  /* 0x000000000e107229 */ /* 0x008fd00000000110 */
[----:B0-----:R-:W-:-:S07]  /*08f0*/  DFMA R16, R8, R16, R14 ;  /* 0x000000100810722b */ /* 0x001fce000000000e */
[----:B------:R3:W-:Y:S04]  /*0900*/  STG.E.64 desc[UR8][R20.64], R16 ;  /* 0x0000001014007986 */ /* 0x0007e8000c101b08 */
[----:B------:R-:W2:Y:S04]  /*0910*/  LDG.E.64 R14, desc[UR8][R10.64+0x8] ;  /* 0x000008080a0e7981 */ /* 0x000ea8000c1e1b00 */
[----:B------:R-:W2:Y:S01]  /*0920*/  LDG.E.64 R18, desc[UR8][R12.64+0x8] ;  /* 0x000008080c127981 */ /* 0x000ea2000c1e1b00 */
[----:B------:R-:W-:Y:S01]  /*0930*/  IADD3 R4, PT, PT, R4, 0x2, RZ ;  /* 0x0000000204047810 */ /* 0x000fe20007ffe0ff */
[----:B--2---:R-:W-:-:S08]  /*0940*/  DADD R18, -R14, R18 ;  /* 0x000000000e127229 */ /* 0x004fd00000000112 */
[----:B------:R-:W-:-:S07]  /*0950*/  DFMA R18, R8, R18, R14 ;  /* 0x000000120812722b */ /* 0x000fce000000000e */
[----:B------:R3:W-:Y:S04]  /*0960*/  STG.E.64 desc[UR8][R20.64+0x8], R18 ;  /* 0x0000081214007986 */ /* 0x0007e8000c101b08 */
.L_x_4:
[----:B------:R-:W-:Y:S05]  /*0970*/  @P1 EXIT ;  /* 0x000000000000194d */ /* 0x000fea0003800000 */
[----:B------:R-:W4:Y:S01]  /*0980*/  LDC.64 R10, c[0x0][0x380] ;  /* 0x0000e000ff0a7b82 */ /* 0x000f220000000a00 */
[----:B------:R-:W-:Y:S01]  /*0990*/  IMAD.IADD R7, R7, 0x1, R4 ;  /* 0x0000000107077824 */ /* 0x000fe200078e0204 */
[----:B------:R-:W-:-:S06]  /*09a0*/  IADD3 R5, PT, PT, R5, R4, RZ ;  /* 0x0000000405057210 */ /* 0x000fcc0007ffe0ff */
[----:B--2---:R-:W2:Y:S01]  /*09b0*/  LDC.64 R14, c[0x0][0x390] ;  /* 0x0000e400ff0e7b82 */ /* 0x004ea20000000a00 */
[----:B----4-:R-:W-:-:S04]  /*09c0*/  IMAD.WIDE R6, R7, 0x8, R10 ;  /* 0x0000000807067825 */ /* 0x010fc800078e020a */
[----:B------:R-:W-:Y:S02]  /*09d0*/  IMAD.WIDE R10, R5, 0x8, R10 ;  /* 0x00000008050a7825 */ /* 0x000fe400078e020a */
[----:B------:R-:W1:Y:S04]  /*09e0*/  LDG.E.64 R6, desc[UR8][R6.64] ;  /* 0x0000000806067981 */ /* 0x000e68000c1e1b00 */
[----:B------:R-:W1:Y:S01]  /*09f0*/  LDG.E.64 R10, desc[UR8][R10.64] ;  /* 0x000000080a0a7981 */ /* 0x000e62000c1e1b00 */
[----:B------:R-:W-:-:S05]  /*0a00*/  IADD3 R3, PT, PT, R3, R4, RZ ;  /* 0x0000000403037210 */ /* 0x000fca0007ffe0ff */
[----:B--2---:R-:W-:Y:S01]  /*0a10*/  IMAD.WIDE R2, R3, 0x8, R14 ;  /* 0x0000000803027825 */ /* 0x004fe200078e020e */
[----:B-1----:R-:W-:-:S08]  /*0a20*/  DADD R12, -R6, R10 ;  /* 0x00000000060c7229 */ /* 0x002fd0000000010a */
[----:B0-----:R-:W-:-:S07]  /*0a30*/  DFMA R12, R8, R12, R6 ;  /* 0x0000000c080c722b */ /* 0x001fce0000000006 */
[----:B------:R-:W-:Y:S01]  /*0a40*/  STG.E.64 desc[UR8][R2.64], R12 ;  /* 0x0000000c02007986 */ /* 0x000fe2000c101b08 */
[----:B------:R-:W-:Y:S05]  /*0a50*/  EXIT ;  /* 0x000000000000794d */ /* 0x000fea0003800000 */
.L_x_5:
        /* <DEDUP_REMOVED lines=10> */
.L_x_21:


//--------------------- .text._Z22computeDistancesKernelPKdS0_Pdii --------------------------
	.section	.text._Z22computeDistancesKernelPKdS0_Pdii,"ax",@progbits
	.align	128
        .global         _Z22computeDistancesKernelPKdS0_Pdii
        .type           _Z22computeDistancesKernelPKdS0_Pdii,@function
        .size           _Z22computeDistancesKernelPKdS0_Pdii,(.L_x_19 - _Z22computeDistancesKernelPKdS0_Pdii)
        .other          _Z22computeDistancesKernelPKdS0_Pdii,@"STO_CUDA_ENTRY STV_DEFAULT"
_Z22computeDistancesKernelPKdS0_Pdii:
.text._Z22computeDistancesKernelPKdS0_Pdii:
        /* <DEDUP_REMOVED lines=8> */
[----:B------:R-:W0:Y:S01]  /*0080*/  LDCU UR8, c[0x0][0x398] ;  /* 0x00007300ff0877ac */ /* 0x000e220008000800 */
[----:B------:R-:W-:Y:S01]  /*0090*/  CS2R R22, SRZ ;  /* 0x0000000000167805 */ /* 0x000fe2000001ff00 */
[----:B------:R-:W1:Y:S01]  /*00a0*/  LDCU.64 UR16, c[0x0][0x358] ;  /* 0x00006b00ff1077ac */ /* 0x000e620008000a00 */
[----:B0-----:R-:W-:-:S09]  /*00b0*/  UISETP.GE.AND UP0, UPT, UR8, 0x1, UPT ;  /* 0x000000010800788c */ /* 0x001fd2000bf06270 */
[----:B-1----:R-:W-:Y:S05]  /*00c0*/  BRA.U !UP0, `(.L_x_6) ;  /* 0x0000000908d47547 */ /* 0x002fea000b800000 */
[----:B------:R-:W-:Y:S02]  /*00d0*/  UISETP.GE.U32.AND UP1, UPT, UR8, 0x10, UPT ;  /* 0x000000100800788c */ /* 0x000fe4000bf26070 */
[----:B------:R-:W-:Y:S01]  /*00e0*/  IMAD R2, R0, UR8, RZ ;  /* 0x0000000800027c24 */ /* 0x000fe2000f8e02ff */
[----:B------:R-:W-:Y:S01]  /*00f0*/  ULOP3.LUT UR9, UR8, 0xf, URZ, 0xc0, !UPT ;  /* 0x0000000f08097892 */ /* 0x000fe2000f8ec0ff */
[----:B------:R-:W-:Y:S01]  /*0100*/  IMAD.MOV.U32 R3, RZ, RZ, RZ ;  /* 0x000000ffff037224 */ /* 0x000fe200078e00ff */
[----:B------:R-:W-:Y:S02]  /*0110*/  CS2R R22, SRZ ;  /* 0x0000000000167805 */ /* 0x000fe4000001ff00 */
[----:B------:R-:W-:Y:S02]  /*0120*/  UISETP.NE.AND UP0, UPT, UR9, URZ, UPT ;  /* 0x000000ff0900728c */ /* 0x000fe4000bf05270 */
[----:B------:R-:W-:Y:S09]  /*0130*/  BRA.U !UP1, `(.L_x_7) ;  /* 0x0000000509547547 */ /* 0x000ff2000b800000 */
[----:B------:R-:W0:Y:S01]  /*0140*/  LDCU.128 UR12, c[0x0][0x380] ;  /* 0x00007000ff0c77ac */ /* 0x000e220008000c00 */
[----:B------:R-:W-:Y:S01]  /*0150*/  IMAD.MOV.U32 R26, RZ, RZ, R2 ;  /* 0x000000ffff1a7224 */ /* 0x000fe200078e0002 */
[----:B------:R-:W-:Y:S01]  /*0160*/  CS2R R22, SRZ ;  /* 0x0000000000167805 */ /* 0x000fe2000001ff00 */
[----:B------:R-:W-:-:S04]  /*0170*/  ULOP3.LUT UR10, UR8, 0x7ffffff0, URZ, 0xc0, !UPT ;  /* 0x7ffffff0080a7892 */ /* 0x000fc8000f8ec0ff */
[----:B------:R-:W-:Y:S02]  /*0180*/  UIADD3 UR11, UPT, UPT, -UR10, URZ, URZ ;  /* 0x000000ff0a0b7290 */ /* 0x000fe4000fffe1ff */
[----:B------:R-:W-:Y:S01]  /*0190*/  MOV R3, UR10 ;  /* 0x0000000a00037c02 */ /* 0x000fe20008000f00 */
[----:B0-----:R-:W-:Y:S02]  /*01a0*/  UIADD3 UR4, UP2, UPT, UR14, 0x40, URZ ;  /* 0x000000400e047890 */ /* 0x001fe4000ff5e0ff */
[----:B------:R-:W-:Y:S02]  /*01b0*/  UIADD3 UR6, UP1, UPT, UR12, 0x40, URZ ;  /* 0x000000400c067890 */ /* 0x000fe4000ff3e0ff */
[----:B------:R-:W-:Y:S02]  /*01c0*/  UIADD3.X UR5, UPT, UPT, URZ, UR15, URZ, UP2, !UPT ;  /* 0x0000000fff057290 */ /* 0x000fe400097fe4ff */
[----:B------:R-:W-:Y:S01]  /*01d0*/  IMAD.U32 R4, RZ, RZ, UR4 ;  /* 0x00000004ff047e24 */ /* 0x000fe2000f8e00ff */
[----:B------:R-:W-:-:S03]  /*01e0*/  UIADD3.X UR7, UPT, UPT, URZ, UR13, URZ, UP1, !UPT ;  /* 0x0000000dff077290 */ /* 0x000fc60008ffe4ff */
[----:B------:R-:W-:-:S09]  /*01f0*/  MOV R5, UR5 ;  /* 0x0000000500057c02 */ /* 0x000fd20008000f00 */
.L_x_8:
[----:B------:R-:W-:Y:S01]  /*0200*/  MOV R29, UR7 ;  /* 0x00000007001d7c02 */ /* 0x000fe20008000f00 */
[----:B------:R-:W-:Y:S01]  /*0210*/  IMAD.U32 R28, RZ, RZ, UR6 ;  /* 0x00000006ff1c7e24 */ /* 0x000fe2000f8e00ff */
[----:B------:R-:W2:Y:S03]  /*0220*/  LDG.E.64 R6, desc[UR16][R4.64+-0x40] ;  /* 0xffffc01004067981 */ /* 0x000ea6000c1e1b00 */
[----:B------:R-:W-:Y:S01]  /*0230*/  IMAD.WIDE R28, R26, 0x8, R28 ;  /* 0x000000081a1c7825 */ /* 0x000fe200078e021c */
[----:B------:R-:W3:Y:S04]  /*0240*/  LDG.E.64 R12, desc[UR16][R4.64+-0x38] ;  /* 0xffffc810040c7981 */ /* 0x000ee8000c1e1b00 */
[----:B------:R-:W2:Y:S04]  /*0250*/  LDG.E.64 R16, desc[UR16][R28.64+-0x40] ;  /* 0xffffc0101c107981 */ /* 0x000ea8000c1e1b00 */
[----:B------:R-:W3:Y:S04]  /*0260*/  LDG.E.64 R14, desc[UR16][R28.64+-0x38] ;  /* 0xffffc8101c0e7981 */ /* 0x000ee8000c1e1b00 */
[----:B------:R-:W4:Y:S04]  /*0270*/  LDG.E.64 R8, desc[UR16][R4.64+-0x30] ;  /* 0xffffd01004087981 */ /* 0x000f28000c1e1b00 */
[----:B------:R-:W4:Y:S04]  /*0280*/  LDG.E.64 R10, desc[UR16][R28.64+-0x30] ;  /* 0xffffd0101c0a7981 */ /* 0x000f28000c1e1b00 */
[----:B------:R-:W5:Y:S04]  /*0290*/  LDG.E.64 R18, desc[UR16][R4.64+-0x28] ;  /* 0xffffd81004127981 */ /* 0x000f68000c1e1b00 */
[----:B------:R-:W5:Y:S04]  /*02a0*/  LDG.E.64 R20, desc[UR16][R28.64+-0x28] ;  /* 0xffffd8101c147981 */ /* 0x000f68000c1e1b00 */
[----:B------:R-:W5:Y:S01]  /*02b0*/  LDG.E.64 R24, desc[UR16][R4.64+0x38] ;  /* 0x0000381004187981 */ /* 0x000f62000c1e1b00 */
[----:B--2---:R-:W-:-:S03]  /*02c0*/  DADD R6, R16, -R6 ;  /* 0x0000000010067229 */ /* 0x004fc60000000806 */
[----:B------:R-:W2:Y:S01]  /*02d0*/  LDG.E.64 R16, desc[UR16][R4.64+-0x20] ;  /* 0xffffe01004107981 */ /* 0x000ea2000c1e1b00 */
[----:B---3--:R-:W-:-:S03]  /*02e0*/  DADD R12, R14, -R12 ;  /* 0x000000000e0c7229 */ /* 0x008fc6000000080c */
[----:B------:R-:W2:Y:S01]  /*02f0*/  LDG.E.64 R14, desc[UR16][R28.64+-0x20] ;  /* 0xffffe0101c0e7981 */ /* 0x000ea2000c1e1b00 */
[----:B------:R-:W-:-:S03]  /*0300*/  DFMA R22, R6, R6, R22 ;  /* 0x000000060616722b */ /* 0x000fc60000000016 */
[----:B------:R-:W3:Y:S01]  /*0310*/  LDG.E.64 R6, desc[UR16][R4.64+-0x10] ;  /* 0xfffff01004067981 */ /* 0x000ee2000c1e1b00 */
[----:B----4-:R-:W-:-:S03]  /*0320*/  DADD R8, R10, -R8 ;  /* 0x000000000a087229 */ /* 0x010fc60000000808 */
[----:B------:R-:W4:Y:S01]  /*0330*/  LDG.E.64 R10, desc[UR16][R4.64+-0x18] ;  /* 0xffffe810040a7981 */ /* 0x000f22000c1e1b00 */
[----:B------:R-:W-:-:S03]  /*0340*/  DFMA R22, R12, R12, R22 ;  /* 0x0000000c0c16722b */ /* 0x000fc60000000016 */
[----:B------:R-:W4:Y:S05]  /*0350*/  LDG.E.64 R12, desc[UR16][R28.64+-0x18] ;  /* 0xffffe8101c0c7981 */ /* 0x000f2a000c1e1b00 */
[----:B------:R-:W-:Y:S01]  /*0360*/  DFMA R22, R8, R8, R22 ;  /* 0x000000080816722b */ /* 0x000fe20000000016 */
[----:B------:R-:W3:Y:S01]  /*0370*/  LDG.E.64 R8, desc[UR16][R28.64+-0x10] ;  /* 0xfffff0101c087981 */ /* 0x000ee2000c1e1b00 */
[----:B-----5:R-:W-:-:S03]  /*0380*/  DADD R18, R20, -R18 ;  /* 0x0000000014127229 */ /* 0x020fc60000000812 */
[----:B------:R-:W5:Y:S05]  /*0390*/  LDG.E.64 R20, desc[UR16][R28.64+-0x8] ;  /* 0xfffff8101c147981 */ /* 0x000f6a000c1e1b00 */
[----:B------:R-:W-:Y:S02]  /*03a0*/  DFMA R22, R18, R18, R22 ;  /* 0x000000121216722b */ /* 0x000fe40000000016 */
[----:B------:R-:W5:Y:S01]  /*03b0*/  LDG.E.64 R18, desc[UR16][R4.64+-0x8] ;  /* 0xfffff81004127981 */ /* 0x000f62000c1e1b00 */
[----:B--2---:R-:W-:-:S03]  /*03c0*/  DADD R14, R14, -R16 ;  /* 0x000000000e0e7229 */ /* 0x004fc60000000810 */
[----:B------:R-:W2:Y:S05]  /*03d0*/  LDG.E.64 R16, desc[UR16][R28.64] ;  /* 0x000000101c107981 */ /* 0x000eaa000c1e1b00 */
[----:B------:R-:W-:Y:S02]  /*03e0*/  DFMA R22, R14, R14, R22 ;  /* 0x0000000e0e16722b */ /* 0x000fe40000000016 */
[----:B------:R-:W2:Y:S01]  /*03f0*/  LDG.E.64 R14, desc[UR16][R4.64] ;  /* 0x00000010040e7981 */ /* 0x000ea2000c1e1b00 */
[----:B----4-:R-:W-:-:S03]  /*0400*/  DADD R10, R12, -R10 ;  /* 0x000000000c0a7229 */ /* 0x010fc6000000080a */
[----:B------:R-:W4:Y:S05]  /*0410*/  LDG.E.64 R12, desc[UR16][R28.64+0x10] ;  /* 0x000010101c0c7981 */ /* 0x000f2a000c1e1b00 */
[----:B------:R-:W-:Y:S02]  /*0420*/  DFMA R22, R10, R10, R22 ;  /* 0x0000000a0a16722b */ /* 0x000fe40000000016 */
[----:B---3--:R-:W-:Y:S01]  /*0430*/  DADD R10, R8, -R6 ;  /* 0x00000000080a7229 */ /* 0x008fe20000000806 */
[----:B------:R-:W3:Y:S04]  /*0440*/  LDG.E.64 R6, desc[UR16][R4.64+0x8] ;  /* 0x0000081004067981 */ /* 0x000ee8000c1e1b00 */
[----:B------:R-:W3:Y:S03]  /*0450*/  LDG.E.64 R8, desc[UR16][R28.64+0x8] ;  /* 0x000008101c087981 */ /* 0x000ee6000c1e1b00 */
[----:B------:R-:W-:-:S02]  /*0460*/  DFMA R22, R10, R10, R22 ;  /* 0x0000000a0a16722b */ /* 0x000fc40000000016 */
[----:B------:R-:W4:Y:S01]  /*0470*/  LDG.E.64 R10, desc[UR16][R4.64+0x10] ;  /* 0x00001010040a7981 */ /* 0x000f22000c1e1b00 */
[----:B-----5:R-:W-:-:S03]  /*0480*/  DADD R18, R20, -R18 ;  /* 0x0000000014127229 */ /* 0x020fc60000000812 */
[----:B------:R-:W5:Y:S05]  /*0490*/  LDG.E.64 R20, desc[UR16][R4.64+0x18] ;  /* 0x0000181004147981 */ /* 0x000f6a000c1e1b00 */
[----:B------:R-:W-:Y:S01]  /*04a0*/  DFMA R18, R18, R18, R22 ;  /* 0x000000121212722b */ /* 0x000fe20000000016 */
[----:B------:R-:W5:Y:S01]  /*04b0*/  LDG.E.64 R22, desc[UR16][R28.64+0x18] ;  /* 0x000018101c167981 */ /* 0x000f62000c1e1b00 */
[----:B--2---:R-:W-:-:S08]  /*04c0*/  DADD R14, R16, -R14 ;  /* 0x00000000100e7229 */ /* 0x004fd0000000080e */
[----:B------:R-:W-:Y:S01]  /*04d0*/  DFMA R14, R14, R14, R18 ;  /* 0x0000000e0e0e722b */ /* 0x000fe20000000012 */
[----:B------:R-:W2:Y:S01]  /*04e0*/  LDG.E.64 R18, desc[UR16][R28.64+0x30] ;  /* 0x000030101c127981 */ /* 0x000ea2000c1e1b00 */
[----:B---3--:R-:W-:-:S03]  /*04f0*/  DADD R16, R8, -R6 ;  /* 0x0000000008107229 */ /* 0x008fc60000000806 */
[----:B------:R-:W3:Y:S04]  /*0500*/  LDG.E.64 R6, desc[UR16][R4.64+0x20] ;  /* 0x0000201004067981 */ /* 0x000ee8000c1e1b00 */
[----:B------:R-:W3:Y:S01]  /*0510*/  LDG.E.64 R8, desc[UR16][R28.64+0x20] ;  /* 0x000020101c087981 */ /* 0x000ee2000c1e1b00 */
[----:B------:R-:W-:Y:S02]  /*0520*/  DFMA R14, R16, R16, R14 ;  /* 0x00000010100e722b */ /* 0x000fe4000000000e */
[----:B----4-:R-:W-:Y:S01]  /*0530*/  DADD R16, R12, -R10 ;  /* 0x000000000c107229 */ /* 0x010fe2000000080a */
[----:B------:R-:W4:Y:S04]  /*0540*/  LDG.E.64 R10, desc[UR16][R4.64+0x28] ;  /* 0x00002810040a7981 */ /* 0x000f28000c1e1b00 */
[----:B------:R-:W4:Y:S03]  /*0550*/  LDG.E.64 R12, desc[UR16][R28.64+0x28] ;  /* 0x000028101c0c7981 */ /* 0x000f26000c1e1b00 */
[----:B------:R-:W-:-:S02]  /*0560*/  DFMA R14, R16, R16, R14 ;  /* 0x00000010100e722b */ /* 0x000fc4000000000e */
[----:B------:R0:W2:Y:S01]  /*0570*/  LDG.E.64 R16, desc[UR16][R4.64+0x30] ;  /* 0x0000301004107981 */ /* 0x0000a2000c1e1b00 */
[----:B-----5:R-:W-:-:S03]  /*0580*/  DADD R20, R22, -R20 ;  /* 0x0000000016147229 */ /* 0x020fc60000000814 */
[----:B------:R-:W5:Y:S05]  /*0590*/  LDG.E.64 R22, desc[UR16][R28.64+0x38] ;  /* 0x000038101c167981 */ /* 0x000f6a000c1e1b00 */
[----:B------:R-:W-:Y:S01]  /*05a0*/  DFMA R14, R20, R20, R14 ;  /* 0x00000014140e722b */ /* 0x000fe2000000000e */
[----:B------:R-:W-:-:S04]  /*05b0*/  UIADD3 UR11, UPT, UPT, UR11, 0x10, URZ ;  /* 0x000000100b0b7890 */ /* 0x000fc8000fffe0ff */
[----:B------:R-:W-:Y:S01]  /*05c0*/  UISETP.NE.AND UP1, UPT, UR11, URZ, UPT ;  /* 0x000000ff0b00728c */ /* 0x000fe2000bf25270 */
[----:B0-----:R-:W-:Y:S02]  /*05d0*/  IADD3 R4, P0, PT, R4, 0x80, RZ ;  /* 0x0000008004047810 */ /* 0x001fe40007f1e0ff */
[----:B------:R-:W-:-:S03]  /*05e0*/  IADD3 R26, PT, PT, R26, 0x10, RZ ;  /* 0x000000101a1a7810 */ /* 0x000fc60007ffe0ff */
[----:B------:R-:W-:Y:S01]  /*05f0*/  IMAD.X R5, RZ, RZ, R5, P0 ;  /* 0x000000ffff057224 */ /* 0x000fe200000e0605 */
[----:B---3--:R-:W-:-:S08]  /*0600*/  DADD R6, R8, -R6 ;  /* 0x0000000008067229 */ /* 0x008fd00000000806 */
[----:B------:R-:W-:Y:S02]  /*0610*/  DFMA R14, R6, R6, R14 ;  /* 0x00000006060e722b */ /* 0x000fe4000000000e */
[----:B----4-:R-:W-:Y:S02]  /*0620*/  DADD R10, R12, -R10 ;  /* 0x000000000c0a7229 */ /* 0x010fe4000000080a */
[----:B--2---:R-:W-:-:S06]  /*0630*/  DADD R16, R18, -R16 ;  /* 0x0000000012107229 */ /* 0x004fcc0000000810 */
[----:B------:R-:W-:Y:S02]  /*0640*/  DFMA R14, R10, R10, R14 ;  /* 0x0000000a0a0e722b */ /* 0x000fe4000000000e */
[----:B-----5:R-:W-:-:S06]  /*0650*/  DADD R22, R22, -R24 ;  /* 0x0000000016167229 */ /* 0x020fcc0000000818 */
[----:B------:R-:W-:-:S08]  /*0660*/  DFMA R14, R16, R16, R14 ;  /* 0x00000010100e722b */ /* 0x000fd0000000000e */
[----:B------:R-:W-:Y:S01]  /*0670*/  DFMA R22, R22, R22, R14 ;  /* 0x000000161616722b */ /* 0x000fe2000000000e */
[----:B------:R-:W-:Y:S10]  /*0680*/  BRA.U UP1, `(.L_x_8) ;  /* 0xfffffff901dc7547 */ /* 0x000ff4000b83ffff */
.L_x_7:
[----:B------:R-:W-:Y:S05]  /*0690*/  BRA.U !UP0, `(.L_x_6) ;  /* 0x0000000508607547 */ /* 0x000fea000b800000 */
[----:B------:R-:W-:Y:S02]  /*06a0*/  UISETP.GE.U32.AND UP0, UPT, UR9, 0x8, UPT ;  /* 0x000000080900788c */ /* 0x000fe4000bf06070 */
[----:B------:R-:W-:-:S04]  /*06b0*/  ULOP3.LUT UR5, UR8, 0x7, URZ, 0xc0, !UPT ;  /* 0x0000000708057892 */ /* 0x000fc8000f8ec0ff */
[----:B------:R-:W-:-:S03]  /*06c0*/  UISETP.NE.AND UP1, UPT, UR5, URZ, UPT ;  /* 0x000000ff0500728c */ /* 0x000fc6000bf25270 */
[----:B------:R-:W-:Y:S08]  /*06d0*/  BRA.U !UP0, `(.L_x_9) ;  /* 0x0000000108987547 */ /* 0x000ff0000b800000 */
[----:B------:R-:W0:Y:S01]  /*06e0*/  LDC.64 R4, c[0x0][0x380] ;  /* 0x0000e000ff047b82 */ /* 0x000e220000000a00 */
[----:B------:R-:W-:-:S07]  /*06f0*/  IMAD.IADD R7, R2, 0x1, R3 ;  /* 0x0000000102077824 */ /* 0x000fce00078e0203 */
[----:B------:R-:W1:Y:S01]  /*0700*/  LDC.64 R8, c[0x0][0x388] ;  /* 0x0000e200ff087b82 */ /* 0x000e620000000a00 */
[----:B0-----:R-:W-:-:S05]  /*0710*/  IMAD.WIDE R4, R7, 0x8, R4 ;  /* 0x0000000807047825 */ /* 0x001fca00078e0204 */
[----:B------:R-:W2:Y:S01]  /*0720*/  LDG.E.64 R6, desc[UR16][R4.64] ;  /* 0x0000001004067981 */ /* 0x000ea2000c1e1b00 */
[----:B-1----:R-:W-:-:S03]  /*0730*/  IMAD.WIDE.U32 R8, R3, 0x8, R8 ;  /* 0x0000000803087825 */ /* 0x002fc600078e0008 */
[----:B------:R-:W3:Y:S04]  /*0740*/  LDG.E.64 R12, desc[UR16][R4.64+0x8] ;  /* 0x00000810040c7981 */ /* 0x000ee8000c1e1b00 */
[----:B------:R-:W2:Y:S04]  /*0750*/  LDG.E.64 R10, desc[UR16][R8.64] ;  /* 0x00000010080a7981 */ /* 0x000ea8000c1e1b00 */
[----:B------:R-:W3:Y:S04]  /*0760*/  LDG.E.64 R14, desc[UR16][R8.64+0x8] ;  /* 0x00000810080e7981 */ /* 0x000ee8000c1e1b00 */
[----:B------:R-:W4:Y:S04]  /*0770*/  LDG.E.64 R18, desc[UR16][R4.64+0x10] ;  /* 0x0000101004127981 */ /* 0x000f28000c1e1b00 */
[----:B------:R-:W4:Y:S04]  /*0780*/  LDG.E.64 R16, desc[UR16][R8.64+0x10] ;  /* 0x0000101008107981 */ /* 0x000f28000c1e1b00 */
[----:B------:R-:W5:Y:S04]  /*0790*/  LDG.E.64 R26, desc[UR16][R4.64+0x38] ;  /* 0x00003810041a7981 */ /* 0x000f68000c1e1b00 */
[----:B------:R-:W5:Y:S01]  /*07a0*/  LDG.E.64 R28, desc[UR16][R8.64+0x38] ;  /* 0x00003810081c7981 */ /* 0x000f62000c1e1b00 */
[----:B--2---:R-:W-:-:S03]  /*07b0*/  DADD R20, R6, -R10 ;  /* 0x0000000006147229 */ /* 0x004fc6000000080a */
[----:B------:R-:W2:Y:S04]  /*07c0*/  LDG.E.64 R10, desc[UR16][R4.64+0x18] ;  /* 0x00001810040a7981 */ /* 0x000ea8000c1e1b00 */
[----:B------:R-:W2:Y:S01]  /*07d0*/  LDG.E.64 R6, desc[UR16][R8.64+0x18] ;  /* 0x0000181008067981 */ /* 0x000ea2000c1e1b00 */
[----:B---3--:R-:W-:Y:S02]  /*07e0*/  DADD R24, R12, -R14 ;  /* 0x000000000c187229 */ /* 0x008fe4000000080e */
[----:B------:R-:W-:Y:S01]  /*07f0*/  DFMA R22, R20, R20, R22 ;  /* 0x000000141416722b */ /* 0x000fe20000000016 */
[----:B------:R-:W3:Y:S04]  /*0800*/  LDG.E.64 R12, desc[UR16][R4.64+0x20] ;  /* 0x00002010040c7981 */ /* 0x000ee8000c1e1b00 */
[----:B------:R-:W3:Y:S01]  /*0810*/  LDG.E.64 R14, desc[UR16][R8.64+0x20] ;  /* 0x00002010080e7981 */ /* 0x000ee2000c1e1b00 */
[----:B----4-:R-:W-:-:S02]  /*0820*/  DADD R16, R18, -R16 ;  /* 0x0000000012107229 */ /* 0x010fc40000000810 */
[----:B------:R-:W-:Y:S01]  /*0830*/  DFMA R24, R24, R24, R22 ;  /* 0x000000181818722b */ /* 0x000fe20000000016 */
[----:B------:R-:W4:Y:S04]  /*0840*/  LDG.E.64 R20, desc[UR16][R8.64+0x28] ;  /* 0x0000281008147981 */ /* 0x000f28000c1e1b00 */
[----:B------:R-:W4:Y:S03]  /*0850*/  LDG.E.64 R22, desc[UR16][R4.64+0x28] ;  /* 0x0000281004167981 */ /* 0x000f26000c1e1b00 */
[----:B------:R-:W-:Y:S01]  /*0860*/  DFMA R24, R16, R16, R24 ;  /* 0x000000101018722b */ /* 0x000fe20000000018 */
[----:B------:R-:W4:Y:S04]  /*0870*/  LDG.E.64 R18, desc[UR16][R4.64+0x30] ;  /* 0x0000301004127981 */ /* 0x000f28000c1e1b00 */
[----:B------:R-:W4:Y:S01]  /*0880*/  LDG.E.64 R16, desc[UR16][R8.64+0x30] ;  /* 0x0000301008107981 */ /* 0x000f22000c1e1b00 */
[----:B-----5:R-:W-:Y:S01]  /*0890*/  DADD R26, R26, -R28 ;  /* 0x000000001a1a7229 */ /* 0x020fe2000000081c */
[----:B------:R-:W-:Y:S01]  /*08a0*/  IADD3 R3, PT, PT, R3, 0x8, RZ ;  /* 0x0000000803037810 */ /* 0x000fe20007ffe0ff */
[----:B--2---:R-:W-:-:S08]  /*08b0*/  DADD R6, R10, -R6 ;  /* 0x000000000a067229 */ /* 0x004fd00000000806 */
[----:B------:R-:W-:Y:S02]  /*08c0*/  DFMA R24, R6, R6, R24 ;  /* 0x000000060618722b */ /* 0x000fe40000000018 */
[----:B---3--:R-:W-:Y:S02]  /*08d0*/  DADD R12, R12, -R14 ;  /* 0x000000000c0c7229 */ /* 0x008fe4000000080e */
[----:B----4-:R-:W-:-:S06]  /*08e0*/  DADD R20, R22, -R20 ;  /* 0x0000000016147229 */ /* 0x010fcc0000000814 */
[----:B------:R-:W-:Y:S02]  /*08f0*/  DFMA R24, R12, R12, R24 ;  /* 0x0000000c0c18722b */ /* 0x000fe40000000018 */
[----:B------:R-:W-:-:S06]  /*0900*/  DADD R16, R18, -R16 ;  /* 0x0000000012107229 */ /* 0x000fcc0000000810 */
[----:B------:R-:W-:-:S08]  /*0910*/  DFMA R24, R20, R20, R24 ;  /* 0x000000141418722b */ /* 0x000fd00000000018 */
[----:B------:R-:W-:-:S08]  /*0920*/  DFMA R24, R16, R16, R24 ;  /* 0x000000101018722b */ /* 0x000fd00000000018 */
[----:B------:R-:W-:-:S11]  /*0930*/  DFMA R22, R26, R26, R24 ;  /* 0x0000001a1a16722b */ /* 0x000fd60000000018 */
.L_x_9:
        /* <DEDUP_REMOVED lines=18> */
[----:B------:R-:W-:Y:S01]  /*0a60*/  IADD3 R3, PT, PT, R3, 0x4, RZ ;  /* 0x0000000403037810 */ /* 0x000fe20007ffe0ff */
[----:B--2---:R-:W-:-:S02]  /*0a70*/  DADD R18, R18, -R24 ;  /* 0x0000000012127229 */ /* 0x004fc40000000818 */
[----:B---3--:R-:W-:-:S06]  /*0a80*/  DADD R8, R10, -R8 ;  /* 0x000000000a087229 */ /* 0x008fcc0000000808 */
[----:B------:R-:W-:Y:S02]  /*0a90*/  DFMA R18, R18, R18, R22 ;  /* 0x000000121212722b */ /* 0x000fe40000000016 */
[----:B----4-:R-:W-:-:S06]  /*0aa0*/  DADD R4, R6, -R4 ;  /* 0x0000000006047229 */ /* 0x010fcc0000000804 */
[----:B------:R-:W-:Y:S02]  /*0ab0*/  DFMA R18, R8, R8, R18 ;  /* 0x000000080812722b */ /* 0x000fe40000000012 */
[----:B-----5:R-:W-:-:S06]  /*0ac0*/  DADD R12, R12, -R14 ;  /* 0x000000000c0c7229 */ /* 0x020fcc000000080e */
[----:B------:R-:W-:-:S08]  /*0ad0*/  DFMA R18, R4, R4, R18 ;  /* 0x000000040412722b */ /* 0x000fd00000000012 */
[----:B------:R-:W-:-:S11]  /*0ae0*/  DFMA R22, R12, R12, R18 ;  /* 0x0000000c0c16722b */ /* 0x000fd60000000012 */
.L_x_10:
[----:B------:R-:W-:Y:S05]  /*0af0*/  BRA.U !UP1, `(.L_x_6) ;  /* 0x0000000109487547 */ /* 0x000fea000b800000 */
[----:B------:R-:W0:Y:S01]  /*0b00*/  LDC.64 R6, c[0x0][0x388] ;  /* 0x0000e200ff067b82 */ /* 0x000e220000000a00 */
[----:B------:R-:W-:Y:S01]  /*0b10*/  IMAD.IADD R11, R2, 0x1, R3 ;  /* 0x00000001020b7824 */ /* 0x000fe200078e0203 */
[----:B------:R-:W-:-:S06]  /*0b20*/  UIADD3 UR4, UPT, UPT, -UR4, URZ, URZ ;  /* 0x000000ff04047290 */ /* 0x000fcc000fffe1ff */
[----:B------:R-:W1:Y:S01]  /*0b30*/  LDC.64 R4, c[0x0][0x380] ;  /* 0x0000e000ff047b82 */ /* 0x000e620000000a00 */
[----:B0-----:R-:W-:-:S04]  /*0b40*/  IMAD.WIDE.U32 R6, R3, 0x8, R6 ;  /* 0x0000000803067825 */ /* 0x001fc800078e0006 */
[----:B------:R-:W-:Y:S01]  /*0b50*/  IMAD.MOV.U32 R9, RZ, RZ, R7 ;  /* 0x000000ffff097224 */ /* 0x000fe200078e0007 */
[----:B------:R-:W-:-:S07]  /*0b60*/  MOV R8, R6 ;  /* 0x0000000600087202 */ /* 0x000fce0000000f00 */
.L_x_11:
[----:B-1----:R-:W-:Y:S01]  /*0b70*/  IMAD.WIDE R2, R11, 0x8, R4 ;  /* 0x000000080b027825 */ /* 0x002fe200078e0204 */
[----:B------:R0:W2:Y:S05]  /*0b80*/  LDG.E.64 R6, desc[UR16][R8.64] ;  /* 0x0000001008067981 */ /* 0x0000aa000c1e1b00 */
[----:B------:R-:W2:Y:S01]  /*0b90*/  LDG.E.64 R2, desc[UR16][R2.64] ;  /* 0x0000001002027981 */ /* 0x000ea2000c1e1b00 */
[----:B------:R-:W-:-:S04]  /*0ba0*/  UIADD3 UR4, UPT, UPT, UR4, 0x1, URZ ;  /* 0x0000000104047890 */ /* 0x000fc8000fffe0ff */
[----:B------:R-:W-:Y:S01]  /*0bb0*/  UISETP.NE.AND UP0, UPT, UR4, URZ, UPT ;  /* 0x000000ff0400728c */ /* 0x000fe2000bf05270 */
[----:B0-----:R-:W-:Y:S02]  /*0bc0*/  IADD3 R8, P0, PT, R8, 0x8, RZ ;  /* 0x0000000808087810 */ /* 0x001fe40007f1e0ff */
[----:B------:R-:W-:-:S03]  /*0bd0*/  IADD3 R11, PT, PT, R11, 0x1, RZ ;  /* 0x000000010b0b7810 */ /* 0x000fc60007ffe0ff */
[----:B------:R-:W-:Y:S01]  /*0be0*/  IMAD.X R9, RZ, RZ, R9, P0 ;  /* 0x000000ffff097224 */ /* 0x000fe200000e0609 */
[----:B--2---:R-:W-:-:S08]  /*0bf0*/  DADD R6, R2, -R6 ;  /* 0x0000000002067229 */ /* 0x004fd00000000806 */
[----:B------:R-:W-:Y:S01]  /*0c00*/  DFMA R22, R6, R6, R22 ;  /* 0x000000060616722b */ /* 0x000fe20000000016 */
[----:B------:R-:W-:Y:S10]  /*0c10*/  BRA.U UP0, `(.L_x_11) ;  /* 0xfffffffd00d47547 */ /* 0x000ff4000b83ffff */
.L_x_6:
[----:B------:R-:W0:Y:S01]  /*0c20*/  MUFU.RSQ64H R5, R23 ;  /* 0x0000001700057308 */ /* 0x000e220000001c00 */
[----:B------:R-:W-:Y:S01]  /*0c30*/  IADD3 R4, PT, PT, R23, -0x3500000, RZ ;  /* 0xfcb0000017047810 */ /* 0x000fe20007ffe0ff */
[----:B------:R-:W-:Y:S01]  /*0c40*/  IMAD.MOV.U32 R6, RZ, RZ, 0x0 ;  /* 0x00000000ff067424 */ /* 0x000fe200078e00ff */
[----:B------:R-:W-:Y:S01]  /*0c50*/  MOV R7, 0x3fd80000 ;  /* 0x3fd8000000077802 */ /* 0x000fe20000000f00 */
[----:B------:R-:W-:Y:S01]  /*0c60*/  BSSY.RECONVERGENT B0, `(.L_x_12) ;  /* 0x0000011000007945 */ /* 0x000fe20003800200 */
[----:B------:R-:W-:Y:S02]  /*0c70*/  ISETP.GE.U32.AND P0, PT, R4, 0x7ca00000, PT ;  /* 0x7ca000000400780c */ /* 0x000fe40003f06070 */
[----:B0-----:R-:W-:-:S08]  /*0c80*/  DMUL R2, R4, R4 ;  /* 0x0000000404027228 */ /* 0x001fd00000000000 */
[----:B------:R-:W-:-:S08]  /*0c90*/  DFMA R2, -R2, R22, 1 ;  /* 0x3ff000000202742b */ /* 0x000fd00000000116 */
[----:B------:R-:W-:Y:S02]  /*0ca0*/  DFMA R6, R2, R6, 0.5 ;  /* 0x3fe000000206742b */ /* 0x000fe40000000006 */
[----:B------:R-:W-:-:S08]  /*0cb0*/  DMUL R2, R4, R2 ;  /* 0x0000000204027228 */ /* 0x000fd00000000000 */
[----:B------:R-:W-:-:S08]  /*0cc0*/  DFMA R8, R6, R2, R4 ;  /* 0x000000020608722b */ /* 0x000fd00000000004 */
[----:B------:R-:W-:Y:S02]  /*0cd0*/  DMUL R10, R8, R22 ;  /* 0x00000016080a7228 */ /* 0x000fe40000000000 */
[----:B------:R-:W-:Y:S01]  /*0ce0*/  VIADD R7, R9, 0xfff00000 ;  /* 0xfff0000009077836 */ /* 0x000fe20000000000 */
[----:B------:R-:W-:-:S05]  /*0cf0*/  MOV R6, R8 ;  /* 0x0000000800067202 */ /* 0x000fca0000000f00 */
[----:B------:R-:W-:-:S08]  /*0d00*/  DFMA R12, R10, -R10, R22 ;  /* 0x8000000a0a0c722b */ /* 0x000fd00000000016 */
[----:B------:R-:W-:Y:S01]  /*0d10*/  DFMA R2, R12, R6, R10 ;  /* 0x000000060c02722b */ /* 0x000fe2000000000a */
[----:B------:R-:W-:Y:S10]  /*0d20*/  @!P0 BRA `(.L_x_13) ;  /* 0x0000000000108947 */ /* 0x000ff40003800000 */
[----:B------:R-:W-:-:S07]  /*0d30*/  MOV R2, 0xd50 ;  /* 0x00000d5000027802 */ /* 0x000fce0000000f00 */
[----:B------:R-:W-:Y:S05]  /*0d40*/  CALL.REL.NOINC `($__internal_0_$__cuda_sm20_dsqrt_rn_f64_mediumpath_v1) ;  /* 0x00000000001c7944 */ /* 0x000fea0003c00000 */
[----:B------:R-:W-:Y:S01]  /*0d50*/  IMAD.MOV.U32 R2, RZ, RZ, R4 ;  /* 0x000000ffff027224 */ /* 0x000fe200078e0004 */
[----:B------:R-:W-:-:S07]  /*0d60*/  MOV R3, R5 ;  /* 0x0000000500037202 */ /* 0x000fce0000000f00 */
.L_x_13:
[----:B------:R-:W-:Y:S05]  /*0d70*/  BSYNC.RECONVERGENT B0 ;  /* 0x0000000000007941 */ /* 0x000fea0003800200 */
.L_x_12:
[----:B------:R-:W0:Y:S02]  /*0d80*/  LDC.64 R4, c[0x0][0x390] ;  /* 0x0000e400ff047b82 */ /* 0x000e240000000a00 */
[----:B0-----:R-:W-:-:S05]  /*0d90*/  IMAD.WIDE R4, R0, 0x8, R4 ;  /* 0x0000000800047825 */ /* 0x001fca00078e0204 */
[----:B------:R-:W-:Y:S01]  /*0da0*/  STG.E.64 desc[UR16][R4.64], R2 ;  /* 0x0000000204007986 */ /* 0x000fe2000c101b10 */
[----:B------:R-:W-:Y:S05]  /*0db0*/  EXIT ;  /* 0x000000000000794d */ /* 0x000fea0003800000 */
        .weak           $__internal_0_$__cuda_sm20_dsqrt_rn_f64_mediumpath_v1
        .type           $__internal_0_$__cuda_sm20_dsqrt_rn_f64_mediumpath_v1,@function
        .size           $__internal_0_$__cuda_sm20_dsqrt_rn_f64_mediumpath_v1,(.L_x_19 - $__internal_0_$__cuda_sm20_dsqrt_rn_f64_mediumpath_v1)
$__internal_0_$__cuda_sm20_dsqrt_rn_f64_mediumpath_v1:
[----:B------:R-:W-:Y:S01]  /*0dc0*/  ISETP.GE.U32.AND P0, PT, R4, -0x3400000, PT ;  /* 0xfcc000000400780c */ /* 0x000fe20003f06070 */
[----:B------:R-:W-:Y:S01]  /*0dd0*/  BSSY.RECONVERGENT B1, `(.L_x_14) ;  /* 0x0000028000017945 */ /* 0x000fe20003800200 */
[----:B------:R-:W-:Y:S01]  /*0de0*/  IMAD.MOV.U32 R9, RZ, RZ, R7 ;  /* 0x000000ffff097224 */ /* 0x000fe200078e0007 */
[----:B------:R-:W-:Y:S01]  /*0df0*/  MOV R6, R22 ;  /* 0x0000001600067202 */ /* 0x000fe20000000f00 */
[----:B------:R-:W-:Y:S01]  /*0e00*/  IMAD.MOV.U32 R7, RZ, RZ, R23 ;  /* 0x000000ffff077224 */ /* 0x000fe200078e0017 */
[----:B------:R-:W-:Y:S01]  /*0e10*/  MOV R4, R12 ;  /* 0x0000000c00047202 */ /* 0x000fe20000000f00 */
[----:B------:R-:W-:-:S07]  /*0e20*/  IMAD.MOV.U32 R5, RZ, RZ, R13 ;  /* 0x000000ffff057224 */ /* 0x000fce00078e000d */
[----:B------:R-:W-:Y:S05]  /*0e30*/  @!P0 BRA `(.L_x_15) ;  /* 0x0000000000208947 */ /* 0x000fea0003800000 */
[----:B------:R-:W-:-:S10]  /*0e40*/  DFMA.RM R4, R4, R8, R10 ;  /* 0x000000080404722b */ /* 0x000fd4000000400a */
[----:B------:R-:W-:-:S04]  /*0e50*/  IADD3 R8, P0, PT, R4, 0x1, RZ ;  /* 0x0000000104087810 */ /* 0x000fc80007f1e0ff */
[----:B------:R-:W-:-:S06]  /*0e60*/  IADD3.X R9, PT, PT, RZ, R5, RZ, P0, !PT ;  /* 0x00000005ff097210 */ /* 0x000fcc00007fe4ff */
[----:B------:R-:W-:-:S08]  /*0e70*/  DFMA.RP R6, -R4, R8, R6 ;  /* 0x000000080406722b */ /* 0x000fd00000008106 */
[----:B------:R-:W-:-:S06]  /*0e80*/  DSETP.GT.AND P0, PT, R6, RZ, PT ;  /* 0x000000ff0600722a */ /* 0x000fcc0003f04000 */
[----:B------:R-:W-:Y:S02]  /*0e90*/  FSEL R4, R8, R4, P0 ;  /* 0x0000000408047208 */ /* 0x000fe40000000000 */
[----:B------:R-:W-:Y:S01]  /*0ea0*/  FSEL R5, R9, R5, P0 ;  /* 0x0000000509057208 */ /* 0x000fe20000000000 */
[----:B------:R-:W-:Y:S06]  /*0eb0*/  BRA `(.L_x_16) ;  /* 0x0000000000647947 */ /* 0x000fec0003800000 */
.L_x_15:
[----:B------:R-:W-:-:S14]  /*0ec0*/  DSETP.NE.AND P0, PT, R6, RZ, PT ;  /* 0x000000ff0600722a */ /* 0x000fdc0003f05000 */
[----:B------:R-:W-:Y:S05]  /*0ed0*/  @!P0 BRA `(.L_x_17) ;  /* 0x0000000000588947 */ /* 0x000fea0003800000 */
[----:B------:R-:W-:-:S13]  /*0ee0*/  ISETP.GE.AND P0, PT, R7, RZ, PT ;  /* 0x000000ff0700720c */ /* 0x000fda0003f06270 */
[----:B------:R-:W-:Y:S01]  /*0ef0*/  @!P0 IMAD.MOV.U32 R4, RZ, RZ, 0x0 ;  /* 0x00000000ff048424 */ /* 0x000fe200078e00ff */
[----:B------:R-:W-:Y:S01]  /*0f00*/  @!P0 MOV R5, 0xfff80000 ;  /* 0xfff8000000058802 */ /* 0x000fe20000000f00 */
[----:B------:R-:W-:Y:S06]  /*0f10*/  @!P0 BRA `(.L_x_16) ;  /* 0x00000000004c8947 */ /* 0x000fec0003800000 */
[----:B------:R-:W-:-:S13]  /*0f20*/  ISETP.GT.AND P0, PT, R7, 0x7fefffff, PT ;  /* 0x7fefffff0700780c */ /* 0x000fda0003f04270 */
[----:B------:R-:W-:Y:S05]  /*0f30*/  @P0 BRA `(.L_x_17) ;  /* 0x0000000000400947 */ /* 0x000fea0003800000 */
[----:B------:R-:W-:Y:S01]  /*0f40*/  DMUL R4, R6, 8.11296384146066816958e+31 ;  /* 0x4690000006047828 */ /* 0x000fe20000000000 */
[----:B------:R-:W-:Y:S01]  /*0f50*/  MOV R10, 0x0 ;  /* 0x00000000000a7802 */ /* 0x000fe20000000f00 */
[----:B------:R-:W-:Y:S02]  /*0f60*/  IMAD.MOV.U32 R6, RZ, RZ, RZ ;  /* 0x000000ffff067224 */ /* 0x000fe400078e00ff */
[----:B------:R-:W-:Y:S02]  /*0f70*/  IMAD.MOV.U32 R11, RZ, RZ, 0x3fd80000 ;  /* 0x3fd80000ff0b7424 */ /* 0x000fe400078e00ff */
[----:B------:R-:W0:Y:S02]  /*0f80*/  MUFU.RSQ64H R7, R5 ;  /* 0x0000000500077308 */ /* 0x000e240000001c00 */
[----:B0-----:R-:W-:-:S08]  /*0f90*/  DMUL R8, R6, R6 ;  /* 0x0000000606087228 */ /* 0x001fd00000000000 */
[----:B------:R-:W-:-:S08]  /*0fa0*/  DFMA R8, R4, -R8, 1 ;  /* 0x3ff000000408742b */ /* 0x000fd00000000808 */
[----:B------:R-:W-:Y:S02]  /*0fb0*/  DFMA R10, R8, R10, 0.5 ;  /* 0x3fe00000080a742b */ /* 0x000fe4000000000a */
[----:B------:R-:W-:-:S08]  /*0fc0*/  DMUL R8, R6, R8 ;  /* 0x0000000806087228 */ /* 0x000fd00000000000 */
[----:B------:R-:W-:-:S08]  /*0fd0*/  DFMA R8, R10, R8, R6 ;  /* 0x000000080a08722b */ /* 0x000fd00000000006 */
[----:B------:R-:W-:Y:S02]  /*0fe0*/  DMUL R6, R4, R8 ;  /* 0x0000000804067228 */ /* 0x000fe40000000000 */
[----:B------:R-:W-:-:S06]  /*0ff0*/  IADD3 R9, PT, PT, R9, -0x100000, RZ ;  /* 0xfff0000009097810 */ /* 0x000fcc0007ffe0ff */
[----:B------:R-:W-:-:S08]  /*1000*/  DFMA R10, R6, -R6, R4 ;  /* 0x80000006060a722b */ /* 0x000fd00000000004 */
[----:B------:R-:W-:-:S10]  /*1010*/  DFMA R4, R8, R10, R6 ;  /* 0x0000000a0804722b */ /* 0x000fd40000000006 */
[----:B------:R-:W-:Y:S01]  /*1020*/  VIADD R5, R5, 0xfcb00000 ;  /* 0xfcb0000005057836 */ /* 0x000fe20000000000 */
[----:B------:R-:W-:Y:S06]  /*1030*/  BRA `(.L_x_16) ;  /* 0x0000000000047947 */ /* 0x000fec0003800000 */
.L_x_17:
[----:B------:R-:W-:-:S11]  /*1040*/  DADD R4, R6, R6 ;  /* 0x0000000006047229 */ /* 0x000fd60000000006 */
.L_x_16:
[----:B------:R-:W-:Y:S05]  /*1050*/  BSYNC.RECONVERGENT B1 ;  /* 0x0000000000017941 */ /* 0x000fea0003800200 */
.L_x_14:
[----:B------:R-:W-:-:S04]  /*1060*/  MOV R3, 0x0 ;  /* 0x0000000000037802 */ /* 0x000fc80000000f00 */
[----:B------:R-:W-:Y:S05]  /*1070*/  RET.REL.NODEC R2 `(_Z22computeDistancesKernelPKdS0_Pdii) ;  /* 0xffffffec02e07950 */ /* 0x000fea0003c3ffff */
.L_x_18:
        /* <DEDUP_REMOVED lines=16> */
.L_x_19:


//--------------------- .nv.shared.reserved.0     --------------------------
	.section	.nv.shared.reserved.0,"aw",@nobits
	.weak		__nv_reservedSMEM_offset_0_alias
	.size		__nv_reservedSMEM_offset_0_alias, 0, 64
	.other		__nv_reservedSMEM_offset_0_alias,@"STO_CUDA_RESERVED_SHARED STV_DEFAULT"
__nv_reservedSMEM_offset_0_alias:
	.zero		0
	.zero		64


//--------------------- .nv.global                --------------------------
	.section	.nv.global,"aw",@nobits
.nv.global:
	.type		_ZN34_INTERNAL_e89f3bbb_4_k_cu_623c4d2f6thrust24THRUST_300001_SM_1000_NS12placeholders2_8E,@object
	.size		_ZN34_INTERNAL_e89f3bbb_4_k_cu_623c4d2f6thrust24THRUST_300001_SM_1000_NS12placeholders2_8E,(_ZN34_INTERNAL_e89f3bbb_4_k_cu_623c4d2f4cuda3std3__436_GLOBAL__N__e89f3bbb_4_k_cu_623c4d2f6ignoreE - _ZN34_INTERNAL_e89f3bbb_4_k_cu_623c4d2f6thrust24THRUST_300001_SM_1000_NS12placeholders2_8E)
_ZN34_INTERNAL_e89f3bbb_4_k_cu_623c4d2f6thrust24THRUST_300001_SM_1000_NS12placeholders2_8E:
	.zero		1
	.type		_ZN34_INTERNAL_e89f3bbb_4_k_cu_623c4d2f4cuda3std3__436_GLOBAL__N__e89f3bbb_4_k_cu_623c4d2f6ignoreE,@object
	.size		_ZN34_INTERNAL_e89f3bbb_4_k_cu_623c4d2f4cuda3std3__436_GLOBAL__N__e89f3bbb_4_k_cu_623c4d2f6ignoreE,(_ZN34_INTERNAL_e89f3bbb_4_k_cu_623c4d2f4cuda3std6ranges3__45__cpo4dataE - _ZN34_INTERNAL_e89f3bbb_4_k_cu_623c4d2f4cuda3std3__436_GLOBAL__N__e89f3bbb_4_k_cu_623c4d2f6ignoreE)
_ZN34_INTERNAL_e89f3bbb_4_k_cu_623c4d2f4cuda3std3__436_GLOBAL__N__e89f3bbb_4_k_cu_623c4d2f6ignoreE:
	.zero		1
	.type		_ZN34_INTERNAL_e89f3bbb_4_k_cu_623c4d2f4cuda3std6ranges3__45__cpo4dataE,@object
	.size		_ZN34_INTERNAL_e89f3bbb_4_k_cu_623c4d2f4cuda3std6ranges3__45__cpo4dataE,(_ZN34_INTERNAL_e89f3bbb_4_k_cu_623c4d2f6thrust24THRUST_300001_SM_1000_NS6system3cpp3parE - _ZN34_INTERNAL_e89f3bbb_4_k_cu_623c4d2f4cuda3std6ranges3__45__cpo4dataE)
_ZN34_INTERNAL_e89f3bbb_4_k_cu_623c4d2f4cuda3std6ranges3__45__cpo4dataE:
	.zero		1
	.type		_ZN34_INTERNAL_e89f3bbb_4_k_cu_623c4d2f6thrust24THRUST_300001_SM_1000_NS6system3cpp3parE,@object
	.size		_ZN34_INTERNAL_e89f3bbb_4_k_cu_623c4d2f6thrust24THRUST_300001_SM_1000_NS6system3cpp3parE,(_ZN34_INTERNAL_e89f3bbb_4_k_cu_623c4d2f4cuda3std3__45__cpo5beginE - _ZN34_INTERNAL_e89f3bbb_4_k_cu_623c4d2f6thrust24THRUST_300001_SM_1000_NS6system3cpp3parE)
_ZN34_INTERNAL_e89f3bbb_4_k_cu_623c4d2f6thrust24THRUST_300001_SM_1000_NS6system3cpp3parE:
	.zero		1
	.type		_ZN34_INTERNAL_e89f3bbb_4_k_cu_623c4d2f4cuda3std3__45__cpo5beginE,@object
	.size		_ZN34_INTERNAL_e89f3bbb_4_k_cu_623c4d2f4cuda3std3__45__cpo5beginE,(_ZN34_INTERNAL_e89f3bbb_4_k_cu_623c4d2f4cuda3std6ranges3__45__cpo5beginE - _ZN34_INTERNAL_e89f3bbb_4_k_cu_623c4d2f4cuda3std3__45__cpo5beginE)
_ZN34_INTERNAL_e89f3bbb_4_k_cu_623c4d2f4cuda3std3__45__cpo5beginE:
	.zero		1
	.type		_ZN34_INTERNAL_e89f3bbb_4_k_cu_623c4d2f4cuda3std6ranges3__45__cpo5beginE,@object
	.size		_ZN34_INTERNAL_e89f3bbb_4_k_cu_623c4d2f4cuda3std6ranges3__45__cpo5beginE,(_ZN34_INTERNAL_e89f3bbb_4_k_cu_623c4d2f6thrust24THRUST_300001_SM_1000_NS6deviceE - _ZN34_INTERNAL_e89f3bbb_4_k_cu_623c4d2f4cuda3std6ranges3__45__cpo5beginE)
_ZN34_INTERNAL_e89f3bbb_4_k_cu_623c4d2f4cuda3std6ranges3__45__cpo5beginE:
	.zero		1
	.type		_ZN34_INTERNAL_e89f3bbb_4_k_cu_623c4d2f6thrust24THRUST_300001_SM_1000_NS6deviceE,@object
	.size		_ZN34_INTERNAL_e89f3bbb_4_k_cu_623c4d2f6thrust24THRUST_300001_SM_1000_NS6deviceE,(_ZN34_INTERNAL_e89f3bbb_4_k_cu_623c4d2f4cuda3std3__47nulloptE - _ZN34_INTERNAL_e89f3bbb_4_k_cu_623c4d2f6thrust24THRUST_300001_SM_1000_NS6deviceE)
_ZN34_INTERNAL_e89f3bbb_4_k_cu_623c4d2f6thrust24THRUST_300001_SM_1000_NS6deviceE:
	.zero		1
	.type		_ZN34_INTERNAL_e89f3bbb_4_k_cu_623c4d2f4cuda3std3__47nulloptE,@object
	.size		_ZN34_INTERNAL_e89f3bbb_4_k_cu_623c4d2f4cuda3std3__47nulloptE,(_ZN34_INTERNAL_e89f3bbb_4_k_cu_623c4d2f4cuda3std6ranges3__45__cpo8distanceE - _ZN34_INTERNAL_e89f3bbb_4_k_cu_623c4d2f4cuda3std3__47nulloptE)
_ZN34_INTERNAL_e89f3bbb_4_k_cu_623c4d2f4cuda3std3__47nulloptE:
	.zero		1
	.type		_ZN34_INTERNAL_e89f3bbb_4_k_cu_623c4d2f4cuda3std6ranges3__45__cpo8distanceE,@object
	.size		_ZN34_INTERNAL_e89f3bbb_4_k_cu_623c4d2f4cuda3std6ranges3__45__cpo8distanceE,(_ZN34_INTERNAL_e89f3bbb_4_k_cu_623c4d2f6thrust24THRUST_300001_SM_1000_NS12placeholders2_4E - _ZN34_INTERNAL_e89f3bbb_4_k_cu_623c4d2f4cuda3std6ranges3__45__cpo8distanceE)
_ZN34_INTERNAL_e89f3bbb_4_k_cu_623c4d2f4cuda3std6ranges3__45__cpo8distanceE:
	.zero		1
	.type		_ZN34_INTERNAL_e89f3bbb_4_k_cu_623c4d2f6thrust24THRUST_300001_SM_1000_NS12placeholders2_4E,@object
	.size		_ZN34_INTERNAL_e89f3bbb_4_k_cu_623c4d2f6thrust24THRUST_300001_SM_1000_NS12placeholders2_4E,(_ZN34_INTERNAL_e89f3bbb_4_k_cu_623c4d2f4cuda3std3__45__cpo6rbeginE - _ZN34_INTERNAL_e89f3bbb_4_k_cu_623c4d2f6thrust24THRUST_300001_SM_1000_NS12placeholders2_4E)
_ZN34_INTERNAL_e89f3bbb_4_k_cu_623c4d2f6thrust24THRUST_300001_SM_1000_NS12placeholders2_4E:
	.zero		1
	.type		_ZN34_INTERNAL_e89f3bbb_4_k_cu_623c4d2f4cuda3std3__45__cpo6rbeginE,@object
	.size		_ZN34_INTERNAL_e89f3bbb_4_k_cu_623c4d2f4cuda3std3__45__cpo6rbeginE,(_ZN34_INTERNAL_e89f3bbb_4_k_cu_623c4d2f4cuda3std6ranges3__45__cpo7advanceE - _ZN34_INTERNAL_e89f3bbb_4_k_cu_623c4d2f4cuda3std3__45__cpo6rbeginE)
_ZN34_INTERNAL_e89f3bbb_4_k_cu_623c4d2f4cuda3std3__45__cpo6rbeginE:
	.zero		1
	.type		_ZN34_INTERNAL_e89f3bbb_4_k_cu_623c4d2f4cuda3std6ranges3__45__cpo7advanceE,@object
	.size		_ZN34_INTERNAL_e89f3bbb_4_k_cu_623c4d2f4cuda3std6ranges3__45__cpo7advanceE,(_ZN34_INTERNAL_e89f3bbb_4_k_cu_623c4d2f6thrust24THRUST_300001_SM_1000_NS12placeholders3_10E - _ZN34_INTERNAL_e89f3bbb_4_k_cu_623c4d2f4cuda3std6ranges3__45__cpo7advanceE)
_ZN34_INTERNAL_e89f3bbb_4_k_cu_623c4d2f4cuda3std6ranges3__45__cpo7advanceE:
	.zero		1
	.type		_ZN34_INTERNAL_e89f3bbb_4_k_cu_623c4d2f6thrust24THRUST_300001_SM_1000_NS12placeholders3_10E,@object
	.size		_ZN34_INTERNAL_e89f3bbb_4_k_cu_623c4d2f6thrust24THRUST_300001_SM_1000_NS12placeholders3_10E,(_ZN34_INTERNAL_e89f3bbb_4_k_cu_623c4d2f4cuda3std3__48in_placeE - _ZN34_INTERNAL_e89f3bbb_4_k_cu_623c4d2f6thrust24THRUST_300001_SM_1000_NS12placeholders3_10E)
_ZN34_INTERNAL_e89f3bbb_4_k_cu_623c4d2f6thrust24THRUST_300001_SM_1000_NS12placeholders3_10E:
	.zero		1
	.type		_ZN34_INTERNAL_e89f3bbb_4_k_cu_623c4d2f4cuda3std3__48in_placeE,@object
	.size		_ZN34_INTERNAL_e89f3bbb_4_k_cu_623c4d2f4cuda3std3__48in_placeE,(_ZN34_INTERNAL_e89f3bbb_4_k_cu_623c4d2f4cuda3std6ranges3__45__cpo4sizeE - _ZN34_INTERNAL_e89f3bbb_4_k_cu_623c4d2f4cuda3std3__48in_placeE)
_ZN34_INTERNAL_e89f3bbb_4_k_cu_623c4d2f4cuda3std3__48in_placeE:
	.zero		1
	.type		_ZN34_INTERNAL_e89f3bbb_4_k_cu_623c4d2f4cuda3std6ranges3__45__cpo4sizeE,@object
	.size		_ZN34_INTERNAL_e89f3bbb_4_k_cu_623c4d2f4cuda3std6ranges3__45__cpo4sizeE,(_ZN34_INTERNAL_e89f3bbb_4_k_cu_623c4d2f6thrust24THRUST_300001_SM_1000_NS12placeholders2_2E - _ZN34_INTERNAL_e89f3bbb_4_k_cu_623c4d2f4cuda3std6ranges3__45__cpo4sizeE)
_ZN34_INTERNAL_e89f3bbb_4_k_cu_623c4d2f4cuda3std6ranges3__45__cpo4sizeE:
	.zero		1
	.type		_ZN34_INTERNAL_e89f3bbb_4_k_cu_623c4d2f6thrust24THRUST_300001_SM_1000_NS12placeholders2_2E,@object
	.size		_ZN34_INTERNAL_e89f3bbb_4_k_cu_623c4d2f6thrust24THRUST_300001_SM_1000_NS12placeholders2_2E,(_ZN34_INTERNAL_e89f3bbb_4_k_cu_623c4d2f4cuda3std3__45__cpo6cbeginE - _ZN34_INTERNAL_e89f3bbb_4_k_cu_623c4d2f6thrust24THRUST_300001_SM_1000_NS12placeholders2_2E)
_ZN34_INTERNAL_e89f3bbb_4_k_cu_623c4d2f6thrust24THRUST_300001_SM_1000_NS12placeholders2_2E:
	.zero		1
	.type		_ZN34_INTERNAL_e89f3bbb_4_k_cu_623c4d2f4cuda3std3__45__cpo6cbeginE,@object
	.size		_ZN34_INTERNAL_e89f3bbb_4_k_cu_623c4d2f4cuda3std3__45__cpo6cbeginE,(_ZN34_INTERNAL_e89f3bbb_4_k_cu_623c4d2f4cuda3std6ranges3__45__cpo6cbeginE - _ZN34_INTERNAL_e89f3bbb_4_k_cu_623c4d2f4cuda3std3__45__cpo6cbeginE)
_ZN34_INTERNAL_e89f3bbb_4_k_cu_623c4d2f4cuda3std3__45__cpo6cbeginE:
	.zero		1
	.type		_ZN34_INTERNAL_e89f3bbb_4_k_cu_623c4d2f4cuda3std6ranges3__45__cpo6cbeginE,@object
	.size		_ZN34_INTERNAL_e89f3bbb_4_k_cu_623c4d2f4cuda3std6ranges3__45__cpo6cbeginE,(_ZN34_INTERNAL_e89f3bbb_4_k_cu_623c4d2f6thrust24THRUST_300001_SM_1000_NS12placeholders2_6E - _ZN34_INTERNAL_e89f3bbb_4_k_cu_623c4d2f4cuda3std6ranges3__45__cpo6cbeginE)
_ZN34_INTERNAL_e89f3bbb_4_k_cu_623c4d2f4cuda3std6ranges3__45__cpo6cbeginE:
	.zero		1
	.type		_ZN34_INTERNAL_e89f3bbb_4_k_cu_623c4d2f6thrust24THRUST_300001_SM_1000_NS12placeholders2_6E,@object
	.size		_ZN34_INTERNAL_e89f3bbb_4_k_cu_623c4d2f6thrust24THRUST_300001_SM_1000_NS12placeholders2_6E,(_ZN34_INTERNAL_e89f3bbb_4_k_cu_623c4d2f4cuda3std3__45__cpo7crbeginE - _ZN34_INTERNAL_e89f3bbb_4_k_cu_623c4d2f6thrust24THRUST_300001_SM_1000_NS12placeholders2_6E)
_ZN34_INTERNAL_e89f3bbb_4_k_cu_623c4d2f6thrust24THRUST_300001_SM_1000_NS12placeholders2_6E:
	.zero		1
	.type		_ZN34_INTERNAL_e89f3bbb_4_k_cu_623c4d2f4cuda3std3__45__cpo7crbeginE,@object
	.size		_ZN34_INTERNAL_e89f3bbb_4_k_cu_623c4d2f4cuda3std3__45__cpo7crbeginE,(_ZN34_INTERNAL_e89f3bbb_4_k_cu_623c4d2f4cuda3std6ranges3__45__cpo4nextE - _ZN34_INTERNAL_e89f3bbb_4_k_cu_623c4d2f4cuda3std3__45__cpo7crbeginE)
_ZN34_INTERNAL_e89f3bbb_4_k_cu_623c4d2f4cuda3std3__45__cpo7crbeginE:
	.zero		1
	.type		_ZN34_INTERNAL_e89f3bbb_4_k_cu_623c4d2f4cuda3std6ranges3__45__cpo4nextE,@object
	.size		_ZN34_INTERNAL_e89f3bbb_4_k_cu_623c4d2f4cuda3std6ranges3__45__cpo4nextE,(_ZN34_INTERNAL_e89f3bbb_4_k_cu_623c4d2f4cuda3std6ranges3__45__cpo4swapE - _ZN34_INTERNAL_e89f3bbb_4_k_cu_623c4d2f4cuda3std6ranges3__45__cpo4nextE)
_ZN34_INTERNAL_e89f3bbb_4_k_cu_623c4d2f4cuda3std6ranges3__45__cpo4nextE:
	.zero		1
	.type		_ZN34_INTERNAL_e89f3bbb_4_k_cu_623c4d2f4cuda3std6ranges3__45__cpo4swapE,@object
	.size		_ZN34_INTERNAL_e89f3bbb_4_k_cu_623c4d2f4cuda3std6ranges3__45__cpo4swapE,(_ZN34_INTERNAL_e89f3bbb_4_k_cu_623c4d2f6thrust24THRUST_300001_SM_1000_NS8cuda_cub10par_nosyncE - _ZN34_INTERNAL_e89f3bbb_4_k_cu_623c4d2f4cuda3std6ranges3__45__cpo4swapE)
_ZN34_INTERNAL_e89f3bbb_4_k_cu_623c4d2f4cuda3std6ranges3__45__cpo4swapE:
	.zero		1
	.type		_ZN34_INTERNAL_e89f3bbb_4_k_cu_623c4d2f6thrust24THRUST_300001_SM_1000_NS8cuda_cub10par_nosyncE,@object
	.size		_ZN34_INTERNAL_e89f3bbb_4_k_cu_623c4d2f6thrust24THRUST_300001_SM_1000_NS8cuda_cub10par_nosyncE,(_ZN34_INTERNAL_e89f3bbb_4_k_cu_623c4d2f6thrust24THRUST_300001_SM_1000_NS3seqE - _ZN34_INTERNAL_e89f3bbb_4_k_cu_623c4d2f6thrust24THRUST_300001_SM_1000_NS8cuda_cub10par_nosyncE)
_ZN34_INTERNAL_e89f3bbb_4_k_cu_623c4d2f6thrust24THRUST_300001_SM_1000_NS8cuda_cub10par_nosyncE:
	.zero		1
	.type		_ZN34_INTERNAL_e89f3bbb_4_k_cu_623c4d2f6thrust24THRUST_300001_SM_1000_NS3seqE,@object
	.size		_ZN34_INTERNAL_e89f3bbb_4_k_cu_623c4d2f6thrust24THRUST_300001_SM_1000_NS3seqE,(_ZN34_INTERNAL_e89f3bbb_4_k_cu_623c4d2f4cuda3std3__420unreachable_sentinelE - _ZN34_INTERNAL_e89f3bbb_4_k_cu_623c4d2f6thrust24THRUST_300001_SM_1000_NS3seqE)
_ZN34_INTERNAL_e89f3bbb_4_k_cu_623c4d2f6thrust24THRUST_300001_SM_1000_NS3seqE:
	.zero		1
	.type		_ZN34_INTERNAL_e89f3bbb_4_k_cu_623c4d2f4cuda3std3__420unreachable_sentinelE,@object
	.size		_ZN34_INTERNAL_e89f3bbb_4_k_cu_623c4d2f4cuda3std3__420unreachable_sentinelE,(_ZN34_INTERNAL_e89f3bbb_4_k_cu_623c4d2f4cuda3std6ranges3__45__cpo5ssizeE - _ZN34_INTERNAL_e89f3bbb_4_k_cu_623c4d2f4cuda3std3__420unreachable_sentinelE)
_ZN34_INTERNAL_e89f3bbb_4_k_cu_623c4d2f4cuda3std3__420unreachable_sentinelE:
	.zero		1
	.type		_ZN34_INTERNAL_e89f3bbb_4_k_cu_623c4d2f4cuda3std6ranges3__45__cpo5ssizeE,@object
	.size		_ZN34_INTERNAL_e89f3bbb_4_k_cu_623c4d2f4cuda3std6ranges3__45__cpo5ssizeE,(_ZN34_INTERNAL_e89f3bbb_4_k_cu_623c4d2f6thrust24THRUST_300001_SM_1000_NS12placeholders2_3E - _ZN34_INTERNAL_e89f3bbb_4_k_cu_623c4d2f4cuda3std6ranges3__45__cpo5ssizeE)
_ZN34_INTERNAL_e89f3bbb_4_k_cu_623c4d2f4cuda3std6ranges3__45__cpo5ssizeE:
	.zero		1
	.type		_ZN34_INTERNAL_e89f3bbb_4_k_cu_623c4d2f6thrust24THRUST_300001_SM_1000_NS12placeholders2_3E,@object
	.size		_ZN34_INTERNAL_e89f3bbb_4_k_cu_623c4d2f6thrust24THRUST_300001_SM_1000_NS12placeholders2_3E,(_ZN34_INTERNAL_e89f3bbb_4_k_cu_623c4d2f4cuda3std3__45__cpo4cendE - _ZN34_INTERNAL_e89f3bbb_4_k_cu_623c4d2f6thrust24THRUST_300001_SM_1000_NS12placeholders2_3E)
_ZN34_INTERNAL_e89f3bbb_4_k_cu_623c4d2f6thrust24THRUST_300001_SM_1000_NS12placeholders2_3E:
	.zero		1
	.type		_ZN34_INTERNAL_e89f3bbb_4_k_cu_623c4d2f4cuda3std3__45__cpo4cendE,@object
	.size		_ZN34_INTERNAL_e89f3bbb_4_k_cu_623c4d2f4cuda3std3__45__cpo4cendE,(_ZN34_INTERNAL_e89f3bbb_4_k_cu_623c4d2f4cuda3std6ranges3__45__cpo4cendE - _ZN34_INTERNAL_e89f3bbb_4_k_cu_623c4d2f4cuda3std3__45__cpo4cendE)
_ZN34_INTERNAL_e89f3bbb_4_k_cu_623c4d2f4cuda3std3__45__cpo4cendE:
	.zero		1
	.type		_ZN34_INTERNAL_e89f3bbb_4_k_cu_623c4d2f4cuda3std6ranges3__45__cpo4cendE,@object
	.size		_ZN34_INTERNAL_e89f3bbb_4_k_cu_623c4d2f4cuda3std6ranges3__45__cpo4cendE,(_ZN34_INTERNAL_e89f3bbb_4_k_cu_623c4d2f6thrust24THRUST_300001_SM_1000_NS12placeholders2_7E - _ZN34_INTERNAL_e89f3bbb_4_k_cu_623c4d2f4cuda3std6ranges3__45__cpo4cendE)
_ZN34_INTERNAL_e89f3bbb_4_k_cu_623c4d2f4cuda3std6ranges3__45__cpo4cendE:
	.zero		1
	.type		_ZN34_INTERNAL_e89f3bbb_4_k_cu_623c4d2f6thrust24THRUST_300001_SM_1000_NS12placeholders2_7E,@object
	.size		_ZN34_INTERNAL_e89f3bbb_4_k_cu_623c4d2f6thrust24THRUST_300001_SM_1000_NS12placeholders2_7E,(_ZN34_INTERNAL_e89f3bbb_4_k_cu_623c4d2f4cuda3std3__45__cpo5crendE - _ZN34_INTERNAL_e89f3bbb_4_k_cu_623c4d2f6thrust24THRUST_300001_SM_1000_NS12placeholders2_7E)
_ZN34_INTERNAL_e89f3bbb_4_k_cu_623c4d2f6thrust24THRUST_300001_SM_1000_NS12placeholders2_7E:
	.zero		1
	.type		_ZN34_INTERNAL_e89f3bbb_4_k_cu_623c4d2f4cuda3std3__45__cpo5crendE,@object
	.size		_ZN34_INTERNAL_e89f3bbb_4_k_cu_623c4d2f4cuda3std3__45__cpo5crendE,(_ZN34_INTERNAL_e89f3bbb_4_k_cu_623c4d2f4cuda3std6ranges3__45__cpo4prevE - _ZN34_INTERNAL_e89f3bbb_4_k_cu_623c4d2f4cuda3std3__45__cpo5crendE)
_ZN34_INTERNAL_e89f3bbb_4_k_cu_623c4d2f4cuda3std3__45__cpo5crendE:
	.zero		1
	.type		_ZN34_INTERNAL_e89f3bbb_4_k_cu_623c4d2f4cuda3std6ranges3__45__cpo4prevE,@object
	.size		_ZN34_INTERNAL_e89f3bbb_4_k_cu_623c4d2f4cuda3std6ranges3__45__cpo4prevE,(_ZN34_INTERNAL_e89f3bbb_4_k_cu_623c4d2f4cuda3std6ranges3__45__cpo9iter_moveE - _ZN34_INTERNAL_e89f3bbb_4_k_cu_623c4d2f4cuda3std6ranges3__45__cpo4prevE)
_ZN34_INTERNAL_e89f3bbb_4_k_cu_623c4d2f4cuda3std6ranges3__45__cpo4prevE:
	.zero		1
	.type		_ZN34_INTERNAL_e89f3bbb_4_k_cu_623c4d2f4cuda3std6ranges3__45__cpo9iter_moveE,@object
	.size		_ZN34_INTERNAL_e89f3bbb_4_k_cu_623c4d2f4cuda3std6ranges3__45__cpo9iter_moveE,(_ZN34_INTERNAL_e89f3bbb_4_k_cu_623c4d2f6thrust24THRUST_300001_SM_1000_NS6system6detail10sequential3seqE - _ZN34_INTERNAL_e89f3bbb_4_k_cu_623c4d2f4cuda3std6ranges3__45__cpo9iter_moveE)
_ZN34_INTERNAL_e89f3bbb_4_k_cu_623c4d2f4cuda3std6ranges3__45__cpo9iter_moveE:
	.zero		1
	.type		_ZN34_INTERNAL_e89f3bbb_4_k_cu_623c4d2f6thrust24THRUST_300001_SM_1000_NS6system6detail10sequential3seqE,@object
	.size		_ZN34_INTERNAL_e89f3bbb_4_k_cu_623c4d2f6thrust24THRUST_300001_SM_1000_NS6system6detail10sequential3seqE,(_ZN34_INTERNAL_e89f3bbb_4_k_cu_623c4d2f6thrust24THRUST_300001_SM_1000_NS12placeholders2_9E - _ZN34_INTERNAL_e89f3bbb_4_k_cu_623c4d2f6thrust24THRUST_300001_SM_1000_NS6system6detail10sequential3seqE)
_ZN34_INTERNAL_e89f3bbb_4_k_cu_623c4d2f6thrust24THRUST_300001_SM_1000_NS6system6detail10sequential3seqE:
	.zero		1
	.type		_ZN34_INTERNAL_e89f3bbb_4_k_cu_623c4d2f6thrust24THRUST_300001_SM_1000_NS12placeholders2_9E,@object
	.size		_ZN34_INTERNAL_e89f3bbb_4_k_cu_623c4d2f6thrust24THRUST_300001_SM_1000_NS12placeholders2_9E,(_ZN34_INTERNAL_e89f3bbb_4_k_cu_623c4d2f4cuda3std3__419piecewise_constructE - _ZN34_INTERNAL_e89f3bbb_4_k_cu_623c4d2f6thrust24THRUST_300001_SM_1000_NS12placeholders2_9E)
_ZN34_INTERNAL_e89f3bbb_4_k_cu_623c4d2f6thrust24THRUST_300001_SM_1000_NS12placeholders2_9E:
	.zero		1
	.type		_ZN34_INTERNAL_e89f3bbb_4_k_cu_623c4d2f4cuda3std3__419piecewise_constructE,@object
	.size		_ZN34_INTERNAL_e89f3bbb_4_k_cu_623c4d2f4cuda3std3__419piecewise_constructE,(_ZN34_INTERNAL_e89f3bbb_4_k_cu_623c4d2f4cuda3std6ranges3__45__cpo5cdataE - _ZN34_INTERNAL_e89f3bbb_4_k_cu_623c4d2f4cuda3std3__419piecewise_constructE)
_ZN34_INTERNAL_e89f3bbb_4_k_cu_623c4d2f4cuda3std3__419piecewise_constructE:
	.zero		1
	.type		_ZN34_INTERNAL_e89f3bbb_4_k_cu_623c4d2f4cuda3std6ranges3__45__cpo5cdataE,@object
	.size		_ZN34_INTERNAL_e89f3bbb_4_k_cu_623c4d2f4cuda3std6ranges3__45__cpo5cdataE,(_ZN34_INTERNAL_e89f3bbb_4_k_cu_623c4d2f6thrust24THRUST_300001_SM_1000_NS12placeholders2_1E - _ZN34_INTERNAL_e89f3bbb_4_k_cu_623c4d2f4cuda3std6ranges3__45__cpo5cdataE)
_ZN34_INTERNAL_e89f3bbb_4_k_cu_623c4d2f4cuda3std6ranges3__45__cpo5cdataE:
	.zero		1
	.type		_ZN34_INTERNAL_e89f3bbb_4_k_cu_623c4d2f6thrust24THRUST_300001_SM_1000_NS12placeholders2_1E,@object
	.size		_ZN34_INTERNAL_e89f3bbb_4_k_cu_623c4d2f6thrust24THRUST_300001_SM_1000_NS12placeholders2_1E,(_ZN34_INTERNAL_e89f3bbb_4_k_cu_623c4d2f4cuda3std3__45__cpo3endE - _ZN34_INTERNAL_e89f3bbb_4_k_cu_623c4d2f6thrust24THRUST_300001_SM_1000_NS12placeholders2_1E)
_ZN34_INTERNAL_e89f3bbb_4_k_cu_623c4d2f6thrust24THRUST_300001_SM_1000_NS12placeholders2_1E:
	.zero		1
	.type		_ZN34_INTERNAL_e89f3bbb_4_k_cu_623c4d2f4cuda3std3__45__cpo3endE,@object
	.size		_ZN34_INTERNAL_e89f3bbb_4_k_cu_623c4d2f4cuda3std3__45__cpo3endE,(_ZN34_INTERNAL_e89f3bbb_4_k_cu_623c4d2f4cuda3std6ranges3__45__cpo3endE - _ZN34_INTERNAL_e89f3bbb_4_k_cu_623c4d2f4cuda3std3__45__cpo3endE)
_ZN34_INTERNAL_e89f3bbb_4_k_cu_623c4d2f4cuda3std3__45__cpo3endE:
	.zero		1
	.type		_ZN34_INTERNAL_e89f3bbb_4_k_cu_623c4d2f4cuda3std6ranges3__45__cpo3endE,@object
	.size		_ZN34_INTERNAL_e89f3bbb_4_k_cu_623c4d2f4cuda3std6ranges3__45__cpo3endE,(_ZN34_INTERNAL_e89f3bbb_4_k_cu_623c4d2f6thrust24THRUST_300001_SM_1000_NS12placeholders2_5E - _ZN34_INTERNAL_e89f3bbb_4_k_cu_623c4d2f4cuda3std6ranges3__45__cpo3endE)
_ZN34_INTERNAL_e89f3bbb_4_k_cu_623c4d2f4cuda3std6ranges3__45__cpo3endE:
	.zero		1
	.type		_ZN34_INTERNAL_e89f3bbb_4_k_cu_623c4d2f6thrust24THRUST_300001_SM_1000_NS12placeholders2_5E,@object
	.size		_ZN34_INTERNAL_e89f3bbb_4_k_cu_623c4d2f6thrust24THRUST_300001_SM_1000_NS12placeholders2_5E,(_ZN34_INTERNAL_e89f3bbb_4_k_cu_623c4d2f4cuda3std3__45__cpo4rendE - _ZN34_INTERNAL_e89f3bbb_4_k_cu_623c4d2f6thrust24THRUST_300001_SM_1000_NS12placeholders2_5E)
_ZN34_INTERNAL_e89f3bbb_4_k_cu_623c4d2f6thrust24THRUST_300001_SM_1000_NS12placeholders2_5E:
	.zero		1
	.type		_ZN34_INTERNAL_e89f3bbb_4_k_cu_623c4d2f4cuda3std3__45__cpo4rendE,@object
	.size		_ZN34_INTERNAL_e89f3bbb_4_k_cu_623c4d2f4cuda3std3__45__cpo4rendE,(_ZN34_INTERNAL_e89f3bbb_4_k_cu_623c4d2f4cuda3std6ranges3__45__cpo9iter_swapE - _ZN34_INTERNAL_e89f3bbb_4_k_cu_623c4d2f4cuda3std3__45__cpo4rendE)
_ZN34_INTERNAL_e89f3bbb_4_k_cu_623c4d2f4cuda3std3__45__cpo4rendE:
	.zero		1
	.type		_ZN34_INTERNAL_e89f3bbb_4_k_cu_623c4d2f4cuda3std6ranges3__45__cpo9iter_swapE,@object
	.size		_ZN34_INTERNAL_e89f3bbb_4_k_cu_623c4d2f4cuda3std6ranges3__45__cpo9iter_swapE,(_ZN34_INTERNAL_e89f3bbb_4_k_cu_623c4d2f4cuda3std3__48unexpectE - _ZN34_INTERNAL_e89f3bbb_4_k_cu_623c4d2f4cuda3std6ranges3__45__cpo9iter_swapE)
_ZN34_INTERNAL_e89f3bbb_4_k_cu_623c4d2f4cuda3std6ranges3__45__cpo9iter_swapE:
	.zero		1
	.type		_ZN34_INTERNAL_e89f3bbb_4_k_cu_623c4d2f4cuda3std3__48unexpectE,@object
	.size		_ZN34_INTERNAL_e89f3bbb_4_k_cu_623c4d2f4cuda3std3__48unexpectE,(_ZN34_INTERNAL_e89f3bbb_4_k_cu_623c4d2f6thrust24THRUST_300001_SM_1000_NS8cuda_cub3parE - _ZN34_INTERNAL_e89f3bbb_4_k_cu_623c4d2f4cuda3std3__48unexpectE)
_ZN34_INTERNAL_e89f3bbb_4_k_cu_623c4d2f4cuda3std3__48unexpectE:
	.zero		1
	.type		_ZN34_INTERNAL_e89f3bbb_4_k_cu_623c4d2f6thrust24THRUST_300001_SM_1000_NS8cuda_cub3parE,@object
	.size		_ZN34_INTERNAL_e89f3bbb_4_k_cu_623c4d2f6thrust24THRUST_300001_SM_1000_NS8cuda_cub3parE,(.L_29 - _ZN34_INTERNAL_e89f3bbb_4_k_cu_623c4d2f6thrust24THRUST_300001_SM_1000_NS8cuda_cub3parE)
_ZN34_INTERNAL_e89f3bbb_4_k_cu_623c4d2f6thrust24THRUST_300001_SM_1000_NS8cuda_cub3parE:
	.zero		1
.L_29:


//--------------------- .nv.constant0._ZN3cub18CUB_300001_SM_10006detail11EmptyKernelIvEEvv --------------------------
	.section	.nv.constant0._ZN3cub18CUB_300001_SM_10006detail11EmptyKernelIvEEvv,"a",@progbits
	.sectionflags	@""
	.align	4
.nv.constant0._ZN3cub18CUB_300001_SM_10006detail11EmptyKernelIvEEvv:
	.zero		896


//--------------------- .nv.constant0._Z21generateSamplesKernelPKdS0_PdPKiPKfii --------------------------
	.section	.nv.constant0._Z21generateSamplesKernelPKdS0_PdPKiPKfii,"a",@progbits
	.sectionflags	@""
	.align	4
.nv.constant0._Z21generateSamplesKernelPKdS0_PdPKiPKfii:
	.zero		944


//--------------------- .nv.constant0._Z22computeDistancesKernelPKdS0_Pdii --------------------------
	.section	.nv.constant0._Z22computeDistancesKernelPKdS0_Pdii,"a",@progbits
	.sectionflags	@""
	.align	4
.nv.constant0._Z22computeDistancesKernelPKdS0_Pdii:
	.zero		928


//--------------------- SYMBOLS --------------------------

	.type		.nv.reservedSmem.offset0,@object
	.size		.nv.reservedSmem.offset0,0x4
